// auto-generated by cutlass_sweep.gemm — config: {"arch": "sm_90", "cluster_m": 2, "cluster_n": 2, "dtype": "bf16", "stages": 4, "tile_k": 32, "tile_m": 256, "tile_n": 128}
#include "cutlass/cutlass.h"
#include "cutlass/gemm/collective/collective_builder.hpp"
#include "cutlass/gemm/device/gemm_universal_adapter.h"
#include "cutlass/gemm/kernel/gemm_universal.hpp"
#include "cutlass/epilogue/collective/collective_builder.hpp"

using ElemA = cutlass::bfloat16_t;
using ElemB = cutlass::bfloat16_t;
using ElemCD = cutlass::bfloat16_t;
using Acc  = float;
using TileShape    = cute::Shape<cute::_256, cute::_128, cute::_32>;
using ClusterShape = cute::Shape<cute::_2, cute::_2, cute::_1>;

using CollectiveEpilogue = typename cutlass::epilogue::collective::CollectiveBuilder<
    cutlass::arch::Sm90, cutlass::arch::OpClassTensorOp,
    TileShape, ClusterShape,
    cutlass::epilogue::collective::EpilogueTileAuto,
    Acc, Acc,
    ElemCD, cutlass::layout::RowMajor, 128 / cutlass::sizeof_bits<ElemCD>::value,
    ElemCD, cutlass::layout::RowMajor, 128 / cutlass::sizeof_bits<ElemCD>::value,
    cutlass::epilogue::collective::EpilogueScheduleAuto
  >::CollectiveOp;

using CollectiveMainloop = typename cutlass::gemm::collective::CollectiveBuilder<
    cutlass::arch::Sm90, cutlass::arch::OpClassTensorOp,
    ElemA, cutlass::layout::RowMajor, 128 / cutlass::sizeof_bits<ElemA>::value,
    ElemB, cutlass::layout::ColumnMajor, 128 / cutlass::sizeof_bits<ElemB>::value,
    Acc,
    TileShape, ClusterShape,
    cutlass::gemm::collective::StageCount<4>,
    cutlass::gemm::collective::KernelScheduleAuto
  >::CollectiveOp;

using GemmKernel = cutlass::gemm::kernel::GemmUniversal<
    cute::Shape<int,int,int,int>,
    CollectiveMainloop,
    CollectiveEpilogue
>;
using Gemm = cutlass::gemm::device::GemmUniversalAdapter<GemmKernel>;

// Force the device kernel symbol into the cubin without needing a host main.
auto* _anchor = &cutlass::device_kernel<GemmKernel>;


// ===== COMPILED SASS (sm_90a) =====

	.target	sm_90a

	.elftype	@"ET_EXEC"


//--------------------- .note.nv.tkinfo           --------------------------
	.section	.note.nv.tkinfo,"",@"SHT_NOTE"
	.sectionflags	@"SHF_NOTE_NV_TKINFO"
	.tkinfo
        /*0018*/ 	.word	0x00000002
        /*0030*/ 	.string	""
        /*0030*/ 	.string	"ptxas"
        /*0030*/ 	.string	"Cuda compilation tools, release 13.0, V13.0.88"
        /*0030*/ 	.string	"Build cuda_13.0.r13.0/compiler.36424714_0"
        /*0030*/ 	.string	"-arch sm_90a -m 64 "



//--------------------- .note.nv.cuinfo           --------------------------
	.section	.note.nv.cuinfo,"",@"SHT_NOTE"
	.sectionflags	@"SHF_NOTE_NV_CUINFO"
        /*0018*/ 	.short	0x0002
        /*001a*/ 	.short	0x005a
        /*001c*/ 	.short	0x0082
	.zero		2


//--------------------- .nv.info                  --------------------------
	.section	.nv.info,"",@"SHT_CUDA_INFO"
	.align	4


	//----- nvinfo : EIATTR_REGCOUNT
	.align		4
        /*0000*/ 	.byte	0x04, 0x2f
        /*0002*/ 	.short	(.L_15 - .L_14)
	.align		4
.L_14:
        /*0004*/ 	.word	index@(_ZN7cutlass13device_kernelINS_4gemm6kernel13GemmUniversalIN4cute5tupleIJiiiiEEENS1_10collective13CollectiveMmaINS1_34MainloopSm90TmaGmmaWarpSpecializedILi4ENS5_IJNS4_1CILi2EEESB_NSA_ILi1EEEEEENS1_35KernelTmaWarpSpecializedCooperativeEEENS5_IJNSA_ILi256EEENSA_ILi128EEENSA_ILi32EEEEEENS_10bfloat16_tENS5_IJlSC_lEEESK_SL_NS4_8TiledMMAINS4_8MMA_AtomIJNS4_4SM904GMMA28MMA_64x128x16_F32BF16BF16_SSILNSP_5MajorE0ELSR_0ELNSP_7ScaleInE1ELSS_1EEEEEENS4_6LayoutINS5_IJSB_SC_SC_EEENS5_IJSC_NSA_ILi0EEESX_EEEEENS5_IJNS4_10UnderscoreES10_S10_EEEEENS4_23SM90_TMA_LOAD_MULTICASTENS4_14ComposedLayoutINS4_7SwizzleILi2ELi4ELi3EEENS4_18smem_ptr_flag_bitsILi16EEENSV_INS5_IJNSA_ILi8EEESI_EEENS5_IJSI_SC_EEEEEEEvNS4_8identityES13_S1D_vS1E_EENS_8epilogue10collective6detail29Sm90TmaWarpSpecializedAdapterINS1H_15DefaultEpilogueISK_SL_SL_NS1G_6thread17LinearCombinationISK_Li1EffLNS1L_9ScaleType4KindE0ELNS_15FloatRoundStyleE2ESK_EENS1_15EpilogueDefaultEEEEEvvEEEEvNT_6ParamsE)
        /*0008*/ 	.word	0x000000a8


	//----- nvinfo : EIATTR_FRAME_SIZE
	.align		4
.L_15:
        /*000c*/ 	.byte	0x04, 0x11
        /*000e*/ 	.short	(.L_17 - .L_16)
	.align		4
.L_16:
        /*0010*/ 	.word	index@(_ZN7cutlass13device_kernelINS_4gemm6kernel13GemmUniversalIN4cute5tupleIJiiiiEEENS1_10collective13CollectiveMmaINS1_34MainloopSm90TmaGmmaWarpSpecializedILi4ENS5_IJNS4_1CILi2EEESB_NSA_ILi1EEEEEENS1_35KernelTmaWarpSpecializedCooperativeEEENS5_IJNSA_ILi256EEENSA_ILi128EEENSA_ILi32EEEEEENS_10bfloat16_tENS5_IJlSC_lEEESK_SL_NS4_8TiledMMAINS4_8MMA_AtomIJNS4_4SM904GMMA28MMA_64x128x16_F32BF16BF16_SSILNSP_5MajorE0ELSR_0ELNSP_7ScaleInE1ELSS_1EEEEEENS4_6LayoutINS5_IJSB_SC_SC_EEENS5_IJSC_NSA_ILi0EEESX_EEEEENS5_IJNS4_10UnderscoreES10_S10_EEEEENS4_23SM90_TMA_LOAD_MULTICASTENS4_14ComposedLayoutINS4_7SwizzleILi2ELi4ELi3EEENS4_18smem_ptr_flag_bitsILi16EEENSV_INS5_IJNSA_ILi8EEESI_EEENS5_IJSI_SC_EEEEEEEvNS4_8identityES13_S1D_vS1E_EENS_8epilogue10collective6detail29Sm90TmaWarpSpecializedAdapterINS1H_15DefaultEpilogueISK_SL_SL_NS1G_6thread17LinearCombinationISK_Li1EffLNS1L_9ScaleType4KindE0ELNS_15FloatRoundStyleE2ESK_EENS1_15EpilogueDefaultEEEEEvvEEEEvNT_6ParamsE)
        /*0014*/ 	.word	0x00000000


	//----- nvinfo : EIATTR_MIN_STACK_SIZE
	.align		4
.L_17:
        /*0018*/ 	.byte	0x04, 0x12
        /*001a*/ 	.short	(.L_19 - .L_18)
	.align		4
.L_18:
        /*001c*/ 	.word	index@(_ZN7cutlass13device_kernelINS_4gemm6kernel13GemmUniversalIN4cute5tupleIJiiiiEEENS1_10collective13CollectiveMmaINS1_34MainloopSm90TmaGmmaWarpSpecializedILi4ENS5_IJNS4_1CILi2EEESB_NSA_ILi1EEEEEENS1_35KernelTmaWarpSpecializedCooperativeEEENS5_IJNSA_ILi256EEENSA_ILi128EEENSA_ILi32EEEEEENS_10bfloat16_tENS5_IJlSC_lEEESK_SL_NS4_8TiledMMAINS4_8MMA_AtomIJNS4_4SM904GMMA28MMA_64x128x16_F32BF16BF16_SSILNSP_5MajorE0ELSR_0ELNSP_7ScaleInE1ELSS_1EEEEEENS4_6LayoutINS5_IJSB_SC_SC_EEENS5_IJSC_NSA_ILi0EEESX_EEEEENS5_IJNS4_10UnderscoreES10_S10_EEEEENS4_23SM90_TMA_LOAD_MULTICASTENS4_14ComposedLayoutINS4_7SwizzleILi2ELi4ELi3EEENS4_18smem_ptr_flag_bitsILi16EEENSV_INS5_IJNSA_ILi8EEESI_EEENS5_IJSI_SC_EEEEEEEvNS4_8identityES13_S1D_vS1E_EENS_8epilogue10collective6detail29Sm90TmaWarpSpecializedAdapterINS1H_15DefaultEpilogueISK_SL_SL_NS1G_6thread17LinearCombinationISK_Li1EffLNS1L_9ScaleType4KindE0ELNS_15FloatRoundStyleE2ESK_EENS1_15EpilogueDefaultEEEEEvvEEEEvNT_6ParamsE)
        /*0020*/ 	.word	0x00000000
.L_19:


//--------------------- .nv.compat                --------------------------
	.section	.nv.compat,"",@"SHT_CUDA_COMPAT_INFO"
	.align	4
        /*0000*/ 	.byte	0x02, 0x09, 0x01, 0x00, 0x02, 0x02, 0x04, 0x00, 0x02, 0x05, 0x05, 0x00, 0x03, 0x07, 0x01, 0x01
        /*0010*/ 	.byte	0x02, 0x03, 0x01, 0x00, 0x02, 0x06, 0x01, 0x00, 0x04, 0x0b, 0x08, 0x00, 0x00, 0x00, 0x00, 0x00
        /*0020*/ 	.byte	0x00, 0x00, 0x00, 0x00


//--------------------- .nv.info._ZN7cutlass13device_kernelINS_4gemm6kernel13GemmUniversalIN4cute5tupleIJiiiiEEENS1_10collective13CollectiveMmaINS1_34MainloopSm90TmaGmmaWarpSpecializedILi4ENS5_IJNS4_1CILi2EEESB_NSA_ILi1EEEEEENS1_35KernelTmaWarpSpecializedCooperativeEEENS5_IJNSA_ILi256EEENSA_ILi128EEENSA_ILi32EEEEEENS_10bfloat16_tENS5_IJlSC_lEEESK_SL_NS4_8TiledMMAINS4_8MMA_AtomIJNS4_4SM904GMMA28MMA_64x128x16_F32BF16BF16_SSILNSP_5MajorE0ELSR_0ELNSP_7ScaleInE1ELSS_1EEEEEENS4_6LayoutINS5_IJSB_SC_SC_EEENS5_IJSC_NSA_ILi0EEESX_EEEEENS5_IJNS4_10UnderscoreES10_S10_EEEEENS4_23SM90_TMA_LOAD_MULTICASTENS4_14ComposedLayoutINS4_7SwizzleILi2ELi4ELi3EEENS4_18smem_ptr_flag_bitsILi16EEENSV_INS5_IJNSA_ILi8EEESI_EEENS5_IJSI_SC_EEEEEEEvNS4_8identityES13_S1D_vS1E_EENS_8epilogue10collective6detail29Sm90TmaWarpSpecializedAdapterINS1H_15DefaultEpilogueISK_SL_SL_NS1G_6thread17LinearCombinationISK_Li1EffLNS1L_9ScaleType4KindE0ELNS_15FloatRoundStyleE2ESK_EENS1_15EpilogueDefaultEEEEEvvEEEEvNT_6ParamsE --------------------------
	.section	.nv.info._ZN7cutlass13device_kernelINS_4gemm6kernel13GemmUniversalIN4cute5tupleIJiiiiEEENS1_10collective13CollectiveMmaINS1_34MainloopSm90TmaGmmaWarpSpecializedILi4ENS5_IJNS4_1CILi2EEESB_NSA_ILi1EEEEEENS1_35KernelTmaWarpSpecializedCooperativeEEENS5_IJNSA_ILi256EEENSA_ILi128EEENSA_ILi32EEEEEENS_10bfloat16_tENS5_IJlSC_lEEESK_SL_NS4_8TiledMMAINS4_8MMA_AtomIJNS4_4SM904GMMA28MMA_64x128x16_F32BF16BF16_SSILNSP_5MajorE0ELSR_0ELNSP_7ScaleInE1ELSS_1EEEEEENS4_6LayoutINS5_IJSB_SC_SC_EEENS5_IJSC_NSA_ILi0EEESX_EEEEENS5_IJNS4_10UnderscoreES10_S10_EEEEENS4_23SM90_TMA_LOAD_MULTICASTENS4_14ComposedLayoutINS4_7SwizzleILi2ELi4ELi3EEENS4_18smem_ptr_flag_bitsILi16EEENSV_INS5_IJNSA_ILi8EEESI_EEENS5_IJSI_SC_EEEEEEEvNS4_8identityES13_S1D_vS1E_EENS_8epilogue10collective6detail29Sm90TmaWarpSpecializedAdapterINS1H_15DefaultEpilogueISK_SL_SL_NS1G_6thread17LinearCombinationISK_Li1EffLNS1L_9ScaleType4KindE0ELNS_15FloatRoundStyleE2ESK_EENS1_15EpilogueDefaultEEEEEvvEEEEvNT_6ParamsE,"",@"SHT_CUDA_INFO"
	.sectionflags	@""
	.align	4


	//----- nvinfo : EIATTR_CUDA_API_VERSION
	.align		4
        /*0000*/ 	.byte	0x04, 0x37
        /*0002*/ 	.short	(.L_21 - .L_20)
.L_20:
        /*0004*/ 	.word	0x00000082


	//----- nvinfo : EIATTR_KPARAM_INFO
	.align		4
.L_21:
        /*0008*/ 	.byte	0x04, 0x17
        /*000a*/ 	.short	(.L_23 - .L_22)
.L_22:
        /*000c*/ 	.word	0x00000000
        /*0010*/ 	.short	0x0000
        /*0012*/ 	.short	0x0070
        /*0014*/ 	.byte	0x00, 0xf0, 0x01, 0x10


	//----- nvinfo : EIATTR_SPARSE_MMA_MASK
	.align		4
.L_23:
        /*0018*/ 	.byte	0x03, 0x50
        /*001a*/ 	.short	0x0000


	//----- nvinfo : EIATTR_MAXREG_COUNT
	.align		4
        /*001c*/ 	.byte	0x03, 0x1b
        /*001e*/ 	.short	0x00a8


	//----- nvinfo : EIATTR_NUM_BARRIERS
	.align		4
        /*0020*/ 	.byte	0x02, 0x4c
        /*0022*/ 	.byte	0x01
	.zero		1


	//----- nvinfo : EIATTR_EXTERNS
	.align		4
        /*0024*/ 	.byte	0x04, 0x0f
        /*0026*/ 	.short	(.L_25 - .L_24)


	//   ....[0]....
	.align		4
.L_24:
        /*0028*/ 	.word	index@(__assertfail)


	//----- nvinfo : EIATTR_MERCURY_ISA_VERSION
	.align		4
.L_25:
        /*002c*/ 	.byte	0x03, 0x5f
        /*002e*/ 	.short	0x0101


	//----- nvinfo : EIATTR_INT_WARP_WIDE_INSTR_OFFSETS
	.align		4
        /*0030*/ 	.byte	0x04, 0x31
        /*0032*/ 	.short	(.L_27 - .L_26)


	//   ....[0]....
.L_26:
        /*0034*/ 	.word	0x00000480


	//   ....[1]....
        /*0038*/ 	.word	0x000004b0


	//   ....[2]....
        /*003c*/ 	.word	0x00000670


	//   ....[3]....
        /*0040*/ 	.word	0x00001c50


	//----- nvinfo : EIATTR_COOP_GROUP_MASK_REGIDS
	.align		4
.L_27:
        /*0044*/ 	.byte	0x04, 0x29
        /*0046*/ 	.short	(.L_29 - .L_28)


	//   ....[0]....
.L_28:
        /*0048*/ 	.word	0xffffffff


	//   ....[1]....
        /*004c*/ 	.word	0xffffffff


	//   ....[2]....
        /*0050*/ 	.word	0xffffffff


	//   ....[3]....
        /*0054*/ 	.word	0xffffffff


	//   ....[4]....
        /*0058*/ 	.word	0xffffffff


	//   ....[5]....
        /*005c*/ 	.word	0xffffffff


	//----- nvinfo : EIATTR_COOP_GROUP_INSTR_OFFSETS
	.align		4
.L_29:
        /*0060*/ 	.byte	0x04, 0x28
        /*0062*/ 	.short	(.L_31 - .L_30)


	//   ....[0]....
.L_30:
        /*0064*/ 	.word	0x00000060


	//   ....[1]....
        /*0068*/ 	.word	0x00000070


	//   ....[2]....
        /*006c*/ 	.word	0x00000130


	//   ....[3]....
        /*0070*/ 	.word	0x000002d0


	//   ....[4]....
        /*0074*/ 	.word	0x000007f0


	//   ....[5]....
        /*0078*/ 	.word	0x00001240


	//----- nvinfo : EIATTR_REG_RECONFIG
	.align		4
.L_31:
        /*007c*/ 	.byte	0x01, 0x54
	.zero		2


	//----- nvinfo : EIATTR_SYSCALL_OFFSETS
	.align		4
        /*0080*/ 	.byte	0x04, 0x46
        /*0082*/ 	.short	(.L_33 - .L_32)


	//   ....[0]....
.L_32:
        /*0084*/ 	.word	0x00001400


	//----- nvinfo : EIATTR_MBARRIER_INSTR_OFFSETS
	.align		4
.L_33:
        /*0088*/ 	.byte	0x04, 0x39
        /*008a*/ 	.short	(.L_35 - .L_34)


	//   ....[0]....
.L_34:
        /*008c*/ 	.word	0x00000230
        /*0090*/ 	.word	0x000000ff
        /*0094*/ 	.word	0x00000000
        /*0098*/ 	.short	0x0100
        /*009a*/ 	.byte	0x08
	.zero		1


	//   ....[1]....
        /*009c*/ 	.word	0x00000240
        /*00a0*/ 	.word	0x000000ff
        /*00a4*/ 	.word	0x00000020
        /*00a8*/ 	.short	0x0100
        /*00aa*/ 	.byte	0x08
	.zero		1


	//   ....[2]....
        /*00ac*/ 	.word	0x00000250
        /*00b0*/ 	.word	0x000000ff
        /*00b4*/ 	.word	0x00000008
        /*00b8*/ 	.short	0x0100
        /*00ba*/ 	.byte	0x08
	.zero		1


	//   ....[3]....
        /*00bc*/ 	.word	0x00000260
        /*00c0*/ 	.word	0x000000ff
        /*00c4*/ 	.word	0x00000028
        /*00c8*/ 	.short	0x0100
        /*00ca*/ 	.byte	0x08
	.zero		1


	//   ....[4]....
        /*00cc*/ 	.word	0x00000270
        /*00d0*/ 	.word	0x000000ff
        /*00d4*/ 	.word	0x00000010
        /*00d8*/ 	.short	0x0100
        /*00da*/ 	.byte	0x08
	.zero		1


	//   ....[5]....
        /*00dc*/ 	.word	0x00000280
        /*00e0*/ 	.word	0x000000ff
        /*00e4*/ 	.word	0x00000030
        /*00e8*/ 	.short	0x0100
        /*00ea*/ 	.byte	0x08
	.zero		1


	//   ....[6]....
        /*00ec*/ 	.word	0x00000290
        /*00f0*/ 	.word	0x000000ff
        /*00f4*/ 	.word	0x00000018
        /*00f8*/ 	.short	0x0100
        /*00fa*/ 	.byte	0x08
	.zero		1


	//   ....[7]....
        /*00fc*/ 	.word	0x000002a0
        /*0100*/ 	.word	0x000000ff
        /*0104*/ 	.word	0x00000038
        /*0108*/ 	.short	0x0100
        /*010a*/ 	.byte	0x08
	.zero		1


	//   ....[8]....
        /*010c*/ 	.word	0x000006f0
        /*0110*/ 	.word	0x000000ff
        /*0114*/ 	.word	0x00000050
        /*0118*/ 	.short	0x0100
        /*011a*/ 	.byte	0x06
	.zero		1


	//   ....[9]....
        /*011c*/ 	.word	0x00000780
        /*0120*/ 	.word	0x000000ff
        /*0124*/ 	.word	0x00000058
        /*0128*/ 	.short	0x0100
        /*012a*/ 	.byte	0x06
	.zero		1


	//   ....[10]....
        /*012c*/ 	.word	0x000014c0
        /*0130*/ 	.word	0x00000003
        /*0134*/ 	.word	0x00000000
        /*0138*/ 	.short	0x010a
        /*013a*/ 	.byte	0x3f
	.zero		1


	//   ....[11]....
        /*013c*/ 	.word	0x00001500
        /*0140*/ 	.word	0x00000003
        /*0144*/ 	.word	0x00000000
        /*0148*/ 	.short	0x010a
        /*014a*/ 	.byte	0x3f
	.zero		1


	//   ....[12]....
        /*014c*/ 	.word	0x00001890
        /*0150*/ 	.word	0x00000005
        /*0154*/ 	.word	0x00000000
        /*0158*/ 	.short	0x010a
        /*015a*/ 	.byte	0x3f
	.zero		1


	//   ....[13]....
        /*015c*/ 	.word	0x000018d0
        /*0160*/ 	.word	0x00000005
        /*0164*/ 	.word	0x00000000
        /*0168*/ 	.short	0x010a
        /*016a*/ 	.byte	0x3f
	.zero		1


	//   ....[14]....
        /*016c*/ 	.word	0x00001af0
        /*0170*/ 	.word	0x00000005
        /*0174*/ 	.word	0x00000000
        /*0178*/ 	.short	0x0101
        /*017a*/ 	.byte	0x3f
	.zero		1


	//   ....[15]....
        /*017c*/ 	.word	0x00001cd0
        /*0180*/ 	.word	0x00000003
        /*0184*/ 	.word	0x00000000
        /*0188*/ 	.short	0x0101
        /*018a*/ 	.byte	0x3f
	.zero		1


	//   ....[16]....
        /*018c*/ 	.word	0x0000b5e0
        /*0190*/ 	.word	0x00000016
        /*0194*/ 	.word	0x00000020
        /*0198*/ 	.short	0x010a
        /*019a*/ 	.byte	0x3f
	.zero		1


	//   ....[17]....
        /*019c*/ 	.word	0x0000b9c0
        /*01a0*/ 	.word	0x00000004
        /*01a4*/ 	.word	0x00000058
        /*01a8*/ 	.short	0x0101
        /*01aa*/ 	.byte	0x3f
	.zero		1


	//   ....[18]....
        /*01ac*/ 	.word	0x0000c0d0
        /*01b0*/ 	.word	0x00000005
        /*01b4*/ 	.word	0x00000000
        /*01b8*/ 	.short	0x010a
        /*01ba*/ 	.byte	0x3f
	.zero		1


	//   ....[19]....
        /*01bc*/ 	.word	0x0000c150
        /*01c0*/ 	.word	0x00000007
        /*01c4*/ 	.word	0x00000000
        /*01c8*/ 	.short	0x010a
        /*01ca*/ 	.byte	0x3f
	.zero		1


	//   ....[20]....
        /*01cc*/ 	.word	0x0000c1e0
        /*01d0*/ 	.word	0x00000006
        /*01d4*/ 	.word	0x00000000
        /*01d8*/ 	.short	0x010a
        /*01da*/ 	.byte	0x3f
	.zero		1


	//   ....[21]....
        /*01dc*/ 	.word	0x0000c270
        /*01e0*/ 	.word	0x00000003
        /*01e4*/ 	.word	0x00000000
        /*01e8*/ 	.short	0x010a
        /*01ea*/ 	.byte	0x3f
	.zero		1


	//   ....[22]....
        /*01ec*/ 	.word	0x0000c2d0
        /*01f0*/ 	.word	0x00000003
        /*01f4*/ 	.word	0x00000000
        /*01f8*/ 	.short	0x010a
        /*01fa*/ 	.byte	0x3f
	.zero		1


	//   ....[23]....
        /*01fc*/ 	.word	0x0000c320
        /*0200*/ 	.word	0x00000005
        /*0204*/ 	.word	0x00000000
        /*0208*/ 	.short	0x010a
        /*020a*/ 	.byte	0x3f
	.zero		1


	//   ....[24]....
        /*020c*/ 	.word	0x0000c3f0
        /*0210*/ 	.word	0x00000016
        /*0214*/ 	.word	0x00000020
        /*0218*/ 	.short	0x010a
        /*021a*/ 	.byte	0x3f
	.zero		1


	//   ....[25]....
        /*021c*/ 	.word	0x0000c4c0
        /*0220*/ 	.word	0x00000005
        /*0224*/ 	.word	0x00000000
        /*0228*/ 	.short	0x010a
        /*022a*/ 	.byte	0x3f
	.zero		1


	//   ....[26]....
        /*022c*/ 	.word	0x0000c510
        /*0230*/ 	.word	0x00000007
        /*0234*/ 	.word	0x00000000
        /*0238*/ 	.short	0x010a
        /*023a*/ 	.byte	0x3f
	.zero		1


	//   ....[27]....
        /*023c*/ 	.word	0x0000c560
        /*0240*/ 	.word	0x00000006
        /*0244*/ 	.word	0x00000000
        /*0248*/ 	.short	0x010a
        /*024a*/ 	.byte	0x3f
	.zero		1


	//----- nvinfo : EIATTR_NUM_MBARRIERS
	.align		4
.L_35:
        /*024c*/ 	.byte	0x03, 0x38
        /*024e*/ 	.short	0x000a


	//----- nvinfo : EIATTR_EXIT_INSTR_OFFSETS
	.align		4
        /*0250*/ 	.byte	0x04, 0x1c
        /*0252*/ 	.short	(.L_37 - .L_36)


	//   ....[0]....
.L_36:
        /*0254*/ 	.word	0x00000950


	//   ....[1]....
        /*0258*/ 	.word	0x00001170


	//   ....[2]....
        /*025c*/ 	.word	0x0000ac10


	//   ....[3]....
        /*0260*/ 	.word	0x0000b170


	//   ....[4]....
        /*0264*/ 	.word	0x0000c2c0


	//----- nvinfo : EIATTR_MAX_THREADS
	.align		4
.L_37:
        /*0268*/ 	.byte	0x04, 0x05
        /*026a*/ 	.short	(.L_39 - .L_38)
.L_38:
        /*026c*/ 	.word	0x00000180
        /*0270*/ 	.word	0x00000001
        /*0274*/ 	.word	0x00000001


	//----- nvinfo : EIATTR_CRS_STACK_SIZE
	.align		4
.L_39:
        /*0278*/ 	.byte	0x04, 0x1e
        /*027a*/ 	.short	(.L_41 - .L_40)
.L_40:
        /*027c*/ 	.word	0x00000000


	//----- nvinfo : EIATTR_CBANK_PARAM_SIZE
	.align		4
.L_41:
        /*0280*/ 	.byte	0x03, 0x19
        /*0282*/ 	.short	0x0470


	//----- nvinfo : EIATTR_PARAM_CBANK
	.align		4
        /*0284*/ 	.byte	0x04, 0x0a
        /*0286*/ 	.short	(.L_43 - .L_42)
	.align		4
.L_42:
        /*0288*/ 	.word	index@(.nv.constant0._ZN7cutlass13device_kernelINS_4gemm6kernel13GemmUniversalIN4cute5tupleIJiiiiEEENS1_10collective13CollectiveMmaINS1_34MainloopSm90TmaGmmaWarpSpecializedILi4ENS5_IJNS4_1CILi2EEESB_NSA_ILi1EEEEEENS1_35KernelTmaWarpSpecializedCooperativeEEENS5_IJNSA_ILi256EEENSA_ILi128EEENSA_ILi32EEEEEENS_10bfloat16_tENS5_IJlSC_lEEESK_SL_NS4_8TiledMMAINS4_8MMA_AtomIJNS4_4SM904GMMA28MMA_64x128x16_F32BF16BF16_SSILNSP_5MajorE0ELSR_0ELNSP_7ScaleInE1ELSS_1EEEEEENS4_6LayoutINS5_IJSB_SC_SC_EEENS5_IJSC_NSA_ILi0EEESX_EEEEENS5_IJNS4_10UnderscoreES10_S10_EEEEENS4_23SM90_TMA_LOAD_MULTICASTENS4_14ComposedLayoutINS4_7SwizzleILi2ELi4ELi3EEENS4_18smem_ptr_flag_bitsILi16EEENSV_INS5_IJNSA_ILi8EEESI_EEENS5_IJSI_SC_EEEEEEEvNS4_8identityES13_S1D_vS1E_EENS_8epilogue10collective6detail29Sm90TmaWarpSpecializedAdapterINS1H_15DefaultEpilogueISK_SL_SL_NS1G_6thread17LinearCombinationISK_Li1EffLNS1L_9ScaleType4KindE0ELNS_15FloatRoundStyleE2ESK_EENS1_15EpilogueDefaultEEEEEvvEEEEvNT_6ParamsE)
        /*028c*/ 	.short	0x0210
        /*028e*/ 	.short	0x0470


	//----- nvinfo : EIATTR_SW_WAR
	.align		4
.L_43:
        /*0290*/ 	.byte	0x04, 0x36
        /*0292*/ 	.short	(.L_45 - .L_44)
.L_44:
        /*0294*/ 	.word	0x00000008
.L_45:


//--------------------- .nv.callgraph             --------------------------
	.section	.nv.callgraph,"",@"SHT_CUDA_CALLGRAPH"
	.align	4
	.sectionentsize	8
	.align		4
        /*0000*/ 	.word	0x00000000
	.align		4
        /*0004*/ 	.word	0xffffffff
	.align		4
        /*0008*/ 	.word	index@(_ZN7cutlass13device_kernelINS_4gemm6kernel13GemmUniversalIN4cute5tupleIJiiiiEEENS1_10collective13CollectiveMmaINS1_34MainloopSm90TmaGmmaWarpSpecializedILi4ENS5_IJNS4_1CILi2EEESB_NSA_ILi1EEEEEENS1_35KernelTmaWarpSpecializedCooperativeEEENS5_IJNSA_ILi256EEENSA_ILi128EEENSA_ILi32EEEEEENS_10bfloat16_tENS5_IJlSC_lEEESK_SL_NS4_8TiledMMAINS4_8MMA_AtomIJNS4_4SM904GMMA28MMA_64x128x16_F32BF16BF16_SSILNSP_5MajorE0ELSR_0ELNSP_7ScaleInE1ELSS_1EEEEEENS4_6LayoutINS5_IJSB_SC_SC_EEENS5_IJSC_NSA_ILi0EEESX_EEEEENS5_IJNS4_10UnderscoreES10_S10_EEEEENS4_23SM90_TMA_LOAD_MULTICASTENS4_14ComposedLayoutINS4_7SwizzleILi2ELi4ELi3EEENS4_18smem_ptr_flag_bitsILi16EEENSV_INS5_IJNSA_ILi8EEESI_EEENS5_IJSI_SC_EEEEEEEvNS4_8identityES13_S1D_vS1E_EENS_8epilogue10collective6detail29Sm90TmaWarpSpecializedAdapterINS1H_15DefaultEpilogueISK_SL_SL_NS1G_6thread17LinearCombinationISK_Li1EffLNS1L_9ScaleType4KindE0ELNS_15FloatRoundStyleE2ESK_EENS1_15EpilogueDefaultEEEEEvvEEEEvNT_6ParamsE)
	.align		4
        /*000c*/ 	.word	index@(__assertfail)
	.align		4
        /*0010*/ 	.word	0x00000000
	.align		4
        /*0014*/ 	.word	0xfffffffe
	.align		4
        /*0018*/ 	.word	0x00000000
	.align		4
        /*001c*/ 	.word	0xfffffffd
	.align		4
        /*0020*/ 	.word	0x00000000
	.align		4
        /*0024*/ 	.word	0xfffffffc


//--------------------- .nv.constant4             --------------------------
	.section	.nv.constant4,"a",@progbits
	.align	8
	.align		8
.nv.constant4:
        /*0000*/ 	.dword	__assertfail
	.align		8
        /*0008*/ 	.dword	__unnamed_1
	.align		8
        /*0010*/ 	.dword	_ZN39_INTERNAL_e0a26f10_4_k_cu_d0e36e4d_39034cuda3std3__45__cpo5beginE
	.align		8
        /*0018*/ 	.dword	_ZN39_INTERNAL_e0a26f10_4_k_cu_d0e36e4d_39034cuda3std3__45__cpo3endE
	.align		8
        /*0020*/ 	.dword	_ZN39_INTERNAL_e0a26f10_4_k_cu_d0e36e4d_39034cuda3std3__45__cpo6cbeginE
	.align		8
        /*0028*/ 	.dword	_ZN39_INTERNAL_e0a26f10_4_k_cu_d0e36e4d_39034cuda3std3__45__cpo4cendE
	.align		8
        /*0030*/ 	.dword	_ZN39_INTERNAL_e0a26f10_4_k_cu_d0e36e4d_39034cuda3std3__441_GLOBAL__N__e0a26f10_4_k_cu_d0e36e4d_39036ignoreE
	.align		8
        /*0038*/ 	.dword	_ZN39_INTERNAL_e0a26f10_4_k_cu_d0e36e4d_39034cuda3std3__419piecewise_constructE
	.align		8
        /*0040*/ 	.dword	_ZN39_INTERNAL_e0a26f10_4_k_cu_d0e36e4d_39034cuda3std3__48in_placeE
	.align		8
        /*0048*/ 	.dword	_ZN39_INTERNAL_e0a26f10_4_k_cu_d0e36e4d_39034cuda3std6ranges3__45__cpo4swapE
	.align		8
        /*0050*/ 	.dword	_ZN39_INTERNAL_e0a26f10_4_k_cu_d0e36e4d_39034cuda3std6ranges3__45__cpo9iter_moveE
	.align		8
        /*0058*/ 	.dword	_ZN39_INTERNAL_e0a26f10_4_k_cu_d0e36e4d_39034cute7productE
	.align		8
        /*0060*/ 	.dword	_ZN39_INTERNAL_e0a26f10_4_k_cu_d0e36e4d_39034cute1_E
	.align		8
        /*0068*/ 	.dword	$str$22
	.align		8
        /*0070*/ 	.dword	$str$23


//--------------------- .text._ZN7cutlass13device_kernelINS_4gemm6kernel13GemmUniversalIN4cute5tupleIJiiiiEEENS1_10collective13CollectiveMmaINS1_34MainloopSm90TmaGmmaWarpSpecializedILi4ENS5_IJNS4_1CILi2EEESB_NSA_ILi1EEEEEENS1_35KernelTmaWarpSpecializedCooperativeEEENS5_IJNSA_ILi256EEENSA_ILi128EEENSA_ILi32EEEEEENS_10bfloat16_tENS5_IJlSC_lEEESK_SL_NS4_8TiledMMAINS4_8MMA_AtomIJNS4_4SM904GMMA28MMA_64x128x16_F32BF16BF16_SSILNSP_5MajorE0ELSR_0ELNSP_7ScaleInE1ELSS_1EEEEEENS4_6LayoutINS5_IJSB_SC_SC_EEENS5_IJSC_NSA_ILi0EEESX_EEEEENS5_IJNS4_10UnderscoreES10_S10_EEEEENS4_23SM90_TMA_LOAD_MULTICASTENS4_14ComposedLayoutINS4_7SwizzleILi2ELi4ELi3EEENS4_18smem_ptr_flag_bitsILi16EEENSV_INS5_IJNSA_ILi8EEESI_EEENS5_IJSI_SC_EEEEEEEvNS4_8identityES13_S1D_vS1E_EENS_8epilogue10collective6detail29Sm90TmaWarpSpecializedAdapterINS1H_15DefaultEpilogueISK_SL_SL_NS1G_6thread17LinearCombinationISK_Li1EffLNS1L_9ScaleType4KindE0ELNS_15FloatRoundStyleE2ESK_EENS1_15EpilogueDefaultEEEEEvvEEEEvNT_6ParamsE --------------------------
	.section	.text._ZN7cutlass13device_kernelINS_4gemm6kernel13GemmUniversalIN4cute5tupleIJiiiiEEENS1_10collective13CollectiveMmaINS1_34MainloopSm90TmaGmmaWarpSpecializedILi4ENS5_IJNS4_1CILi2EEESB_NSA_ILi1EEEEEENS1_35KernelTmaWarpSpecializedCooperativeEEENS5_IJNSA_ILi256EEENSA_ILi128EEENSA_ILi32EEEEEENS_10bfloat16_tENS5_IJlSC_lEEESK_SL_NS4_8TiledMMAINS4_8MMA_AtomIJNS4_4SM904GMMA28MMA_64x128x16_F32BF16BF16_SSILNSP_5MajorE0ELSR_0ELNSP_7ScaleInE1ELSS_1EEEEEENS4_6LayoutINS5_IJSB_SC_SC_EEENS5_IJSC_NSA_ILi0EEESX_EEEEENS5_IJNS4_10UnderscoreES10_S10_EEEEENS4_23SM90_TMA_LOAD_MULTICASTENS4_14ComposedLayoutINS4_7SwizzleILi2ELi4ELi3EEENS4_18smem_ptr_flag_bitsILi16EEENSV_INS5_IJNSA_ILi8EEESI_EEENS5_IJSI_SC_EEEEEEEvNS4_8identityES13_S1D_vS1E_EENS_8epilogue10collective6detail29Sm90TmaWarpSpecializedAdapterINS1H_15DefaultEpilogueISK_SL_SL_NS1G_6thread17LinearCombinationISK_Li1EffLNS1L_9ScaleType4KindE0ELNS_15FloatRoundStyleE2ESK_EENS1_15EpilogueDefaultEEEEEvvEEEEvNT_6ParamsE,"ax",@progbits
	.align	128
.text._ZN7cutlass13device_kernelINS_4gemm6kernel13GemmUniversalIN4cute5tupleIJiiiiEEENS1_10collective13CollectiveMmaINS1_34MainloopSm90TmaGmmaWarpSpecializedILi4ENS5_IJNS4_1CILi2EEESB_NSA_ILi1EEEEEENS1_35KernelTmaWarpSpecializedCooperativeEEENS5_IJNSA_ILi256EEENSA_ILi128EEENSA_ILi32EEEEEENS_10bfloat16_tENS5_IJlSC_lEEESK_SL_NS4_8TiledMMAINS4_8MMA_AtomIJNS4_4SM904GMMA28MMA_64x128x16_F32BF16BF16_SSILNSP_5MajorE0ELSR_0ELNSP_7ScaleInE1ELSS_1EEEEEENS4_6LayoutINS5_IJSB_SC_SC_EEENS5_IJSC_NSA_ILi0EEESX_EEEEENS5_IJNS4_10UnderscoreES10_S10_EEEEENS4_23SM90_TMA_LOAD_MULTICASTENS4_14ComposedLayoutINS4_7SwizzleILi2ELi4ELi3EEENS4_18smem_ptr_flag_bitsILi16EEENSV_INS5_IJNSA_ILi8EEESI_EEENS5_IJSI_SC_EEEEEEEvNS4_8identityES13_S1D_vS1E_EENS_8epilogue10collective6detail29Sm90TmaWarpSpecializedAdapterINS1H_15DefaultEpilogueISK_SL_SL_NS1G_6thread17LinearCombinationISK_Li1EffLNS1L_9ScaleType4KindE0ELNS_15FloatRoundStyleE2ESK_EENS1_15EpilogueDefaultEEEEEvvEEEEvNT_6ParamsE:
        .type           _ZN7cutlass13device_kernelINS_4gemm6kernel13GemmUniversalIN4cute5tupleIJiiiiEEENS1_10collective13CollectiveMmaINS1_34MainloopSm90TmaGmmaWarpSpecializedILi4ENS5_IJNS4_1CILi2EEESB_NSA_ILi1EEEEEENS1_35KernelTmaWarpSpecializedCooperativeEEENS5_IJNSA_ILi256EEENSA_ILi128EEENSA_ILi32EEEEEENS_10bfloat16_tENS5_IJlSC_lEEESK_SL_NS4_8TiledMMAINS4_8MMA_AtomIJNS4_4SM904GMMA28MMA_64x128x16_F32BF16BF16_SSILNSP_5MajorE0ELSR_0ELNSP_7ScaleInE1ELSS_1EEEEEENS4_6LayoutINS5_IJSB_SC_SC_EEENS5_IJSC_NSA_ILi0EEESX_EEEEENS5_IJNS4_10UnderscoreES10_S10_EEEEENS4_23SM90_TMA_LOAD_MULTICASTENS4_14ComposedLayoutINS4_7SwizzleILi2ELi4ELi3EEENS4_18smem_ptr_flag_bitsILi16EEENSV_INS5_IJNSA_ILi8EEESI_EEENS5_IJSI_SC_EEEEEEEvNS4_8identityES13_S1D_vS1E_EENS_8epilogue10collective6detail29Sm90TmaWarpSpecializedAdapterINS1H_15DefaultEpilogueISK_SL_SL_NS1G_6thread17LinearCombinationISK_Li1EffLNS1L_9ScaleType4KindE0ELNS_15FloatRoundStyleE2ESK_EENS1_15EpilogueDefaultEEEEEvvEEEEvNT_6ParamsE,@function
        .size           _ZN7cutlass13device_kernelINS_4gemm6kernel13GemmUniversalIN4cute5tupleIJiiiiEEENS1_10collective13CollectiveMmaINS1_34MainloopSm90TmaGmmaWarpSpecializedILi4ENS5_IJNS4_1CILi2EEESB_NSA_ILi1EEEEEENS1_35KernelTmaWarpSpecializedCooperativeEEENS5_IJNSA_ILi256EEENSA_ILi128EEENSA_ILi32EEEEEENS_10bfloat16_tENS5_IJlSC_lEEESK_SL_NS4_8TiledMMAINS4_8MMA_AtomIJNS4_4SM904GMMA28MMA_64x128x16_F32BF16BF16_SSILNSP_5MajorE0ELSR_0ELNSP_7ScaleInE1ELSS_1EEEEEENS4_6LayoutINS5_IJSB_SC_SC_EEENS5_IJSC_NSA_ILi0EEESX_EEEEENS5_IJNS4_10UnderscoreES10_S10_EEEEENS4_23SM90_TMA_LOAD_MULTICASTENS4_14ComposedLayoutINS4_7SwizzleILi2ELi4ELi3EEENS4_18smem_ptr_flag_bitsILi16EEENSV_INS5_IJNSA_ILi8EEESI_EEENS5_IJSI_SC_EEEEEEEvNS4_8identityES13_S1D_vS1E_EENS_8epilogue10collective6detail29Sm90TmaWarpSpecializedAdapterINS1H_15DefaultEpilogueISK_SL_SL_NS1G_6thread17LinearCombinationISK_Li1EffLNS1L_9ScaleType4KindE0ELNS_15FloatRoundStyleE2ESK_EENS1_15EpilogueDefaultEEEEEvvEEEEvNT_6ParamsE,(.L_x_323 - _ZN7cutlass13device_kernelINS_4gemm6kernel13GemmUniversalIN4cute5tupleIJiiiiEEENS1_10collective13CollectiveMmaINS1_34MainloopSm90TmaGmmaWarpSpecializedILi4ENS5_IJNS4_1CILi2EEESB_NSA_ILi1EEEEEENS1_35KernelTmaWarpSpecializedCooperativeEEENS5_IJNSA_ILi256EEENSA_ILi128EEENSA_ILi32EEEEEENS_10bfloat16_tENS5_IJlSC_lEEESK_SL_NS4_8TiledMMAINS4_8MMA_AtomIJNS4_4SM904GMMA28MMA_64x128x16_F32BF16BF16_SSILNSP_5MajorE0ELSR_0ELNSP_7ScaleInE1ELSS_1EEEEEENS4_6LayoutINS5_IJSB_SC_SC_EEENS5_IJSC_NSA_ILi0EEESX_EEEEENS5_IJNS4_10UnderscoreES10_S10_EEEEENS4_23SM90_TMA_LOAD_MULTICASTENS4_14ComposedLayoutINS4_7SwizzleILi2ELi4ELi3EEENS4_18smem_ptr_flag_bitsILi16EEENSV_INS5_IJNSA_ILi8EEESI_EEENS5_IJSI_SC_EEEEEEEvNS4_8identityES13_S1D_vS1E_EENS_8epilogue10collective6detail29Sm90TmaWarpSpecializedAdapterINS1H_15DefaultEpilogueISK_SL_SL_NS1G_6thread17LinearCombinationISK_Li1EffLNS1L_9ScaleType4KindE0ELNS_15FloatRoundStyleE2ESK_EENS1_15EpilogueDefaultEEEEEvvEEEEvNT_6ParamsE)
        .other          _ZN7cutlass13device_kernelINS_4gemm6kernel13GemmUniversalIN4cute5tupleIJiiiiEEENS1_10collective13CollectiveMmaINS1_34MainloopSm90TmaGmmaWarpSpecializedILi4ENS5_IJNS4_1CILi2EEESB_NSA_ILi1EEEEEENS1_35KernelTmaWarpSpecializedCooperativeEEENS5_IJNSA_ILi256EEENSA_ILi128EEENSA_ILi32EEEEEENS_10bfloat16_tENS5_IJlSC_lEEESK_SL_NS4_8TiledMMAINS4_8MMA_AtomIJNS4_4SM904GMMA28MMA_64x128x16_F32BF16BF16_SSILNSP_5MajorE0ELSR_0ELNSP_7ScaleInE1ELSS_1EEEEEENS4_6LayoutINS5_IJSB_SC_SC_EEENS5_IJSC_NSA_ILi0EEESX_EEEEENS5_IJNS4_10UnderscoreES10_S10_EEEEENS4_23SM90_TMA_LOAD_MULTICASTENS4_14ComposedLayoutINS4_7SwizzleILi2ELi4ELi3EEENS4_18smem_ptr_flag_bitsILi16EEENSV_INS5_IJNSA_ILi8EEESI_EEENS5_IJSI_SC_EEEEEEEvNS4_8identityES13_S1D_vS1E_EENS_8epilogue10collective6detail29Sm90TmaWarpSpecializedAdapterINS1H_15DefaultEpilogueISK_SL_SL_NS1G_6thread17LinearCombinationISK_Li1EffLNS1L_9ScaleType4KindE0ELNS_15FloatRoundStyleE2ESK_EENS1_15EpilogueDefaultEEEEEvvEEEEvNT_6ParamsE,@"STO_CUDA_ENTRY STV_DEFAULT"
_ZN7cutlass13device_kernelINS_4gemm6kernel13GemmUniversalIN4cute5tupleIJiiiiEEENS1_10collective13CollectiveMmaINS1_34MainloopSm90TmaGmmaWarpSpecializedILi4ENS5_IJNS4_1CILi2EEESB_NSA_ILi1EEEEEENS1_35KernelTmaWarpSpecializedCooperativeEEENS5_IJNSA_ILi256EEENSA_ILi128EEENSA_ILi32EEEEEENS_10bfloat16_tENS5_IJlSC_lEEESK_SL_NS4_8TiledMMAINS4_8MMA_AtomIJNS4_4SM904GMMA28MMA_64x128x16_F32BF16BF16_SSILNSP_5MajorE0ELSR_0ELNSP_7ScaleInE1ELSS_1EEEEEENS4_6LayoutINS5_IJSB_SC_SC_EEENS5_IJSC_NSA_ILi0EEESX_EEEEENS5_IJNS4_10UnderscoreES10_S10_EEEEENS4_23SM90_TMA_LOAD_MULTICASTENS4_14ComposedLayoutINS4_7SwizzleILi2ELi4ELi3EEENS4_18smem_ptr_flag_bitsILi16EEENSV_INS5_IJNSA_ILi8EEESI_EEENS5_IJSI_SC_EEEEEEEvNS4_8identityES13_S1D_vS1E_EENS_8epilogue10collective6detail29Sm90TmaWarpSpecializedAdapterINS1H_15DefaultEpilogueISK_SL_SL_NS1G_6thread17LinearCombinationISK_Li1EffLNS1L_9ScaleType4KindE0ELNS_15FloatRoundStyleE2ESK_EENS1_15EpilogueDefaultEEEEEvvEEEEvNT_6ParamsE:
[----:B------:R-:W0:Y:S01]  /*0000*/  LDC R1, c[0x0][0x28] ;  /* 0x00000a00ff017b82 */ /* 0x000e220000000800 */
[----:B------:R-:W1:Y:S01]  /*0010*/  S2R R18, SR_TID.X ;  /* 0x0000000000127919 */ /* 0x000e620000002100 */
[----:B------:R-:W-:Y:S01]  /*0020*/  ELECT P0, URZ, PT ;  /* 0x00000000003f782f */ /* 0x000fe20003800000 */
[----:B------:R-:W-:Y:S01]  /*0030*/  BSSY B0, `(.L_x_0) ;  /* 0x000000f000007945 */ /* 0x000fe20003800000 */
[--C-:B-1----:R-:W-:Y:S02]  /*0040*/  SHF.R.U32.HI R0, RZ, 0x5, R18.reuse ;  /* 0x00000005ff007819 */ /* 0x102fe40000011612 */
[----:B------:R-:W-:-:S03]  /*0050*/  SHF.R.U32.HI R3, RZ, 0x7, R18 ;  /* 0x00000007ff037819 */ /* 0x000fc60000011612 */
[----:B------:R-:W1:Y:S04]  /*0060*/  SHFL.IDX PT, R2, R0, RZ, 0x1f ;  /* 0x00001fff00027589 */ /* 0x000e6800000e0000 */
[----:B------:R2:W3:Y:S01]  /*0070*/  SHFL.IDX PT, R5, R3, RZ, 0x1f ;  /* 0x00001fff03057589 */ /* 0x0004e200000e0000 */
[----:B-1----:R-:W-:-:S13]  /*0080*/  ISETP.NE.OR P0, PT, R2, RZ, !P0 ;  /* 0x000000ff0200720c */ /* 0x002fda0004705670 */
[----:B0-23--:R-:W-:Y:S05]  /*0090*/  @P0 BRA `(.L_x_1) ;  /* 0x0000000000200947 */ /* 0x00dfea0003800000 */
[----:B------:R-:W-:Y:S02]  /*00a0*/  ULDC.64 UR4, c[0x0][0x198] ;  /* 0x0000660000047ab9 */ /* 0x000fe40000000a00 */
[----:B------:R-:W-:Y:S02]  /*00b0*/  UIADD3 UR6, UP0, UR4, 0xf0, URZ ;  /* 0x000000f004067890 */ /* 0x000fe4000ff1e03f */
[----:B------:R-:W-:Y:S02]  /*00c0*/  UIADD3 UR4, UP1, UR4, 0x1f0, URZ ;  /* 0x000001f004047890 */ /* 0x000fe4000ff3e03f */
[----:B------:R-:W-:Y:S02]  /*00d0*/  UIADD3.X UR7, URZ, UR5, URZ, UP0, !UPT ;  /* 0x000000053f077290 */ /* 0x000fe400087fe43f */
[----:B------:R-:W-:-:S07]  /*00e0*/  UIADD3.X UR5, URZ, UR5, URZ, UP1, !UPT ;  /* 0x000000053f057290 */ /* 0x000fce0008ffe43f */
[----:B------:R0:W-:Y:S02]  /*00f0*/  UTMACCTL.PF [UR6] ;  /* 0x00000000060079b9 */ /* 0x0001e40008040000 */
[----:B------:R0:W-:Y:S02]  /*0100*/  UTMACCTL.PF [UR4] ;  /* 0x00000000040079b9 */ /* 0x0001e40008040000 */
[----:B0-----:R-:W-:Y:S01]  /*0110*/  NOP ;  /* 0x0000000000007918 */ /* 0x001fe20000000000 */
.L_x_1:
[----:B------:R-:W-:Y:S05]  /*0120*/  BSYNC B0 ;  /* 0x0000000000007941 */ /* 0x000fea0003800000 */
.L_x_0:
[----:B------:R-:W0:Y:S02]  /*0130*/  SHFL.IDX PT, R3, R0, RZ, 0x1f ;  /* 0x00001fff00037589 */ /* 0x000e2400000e0000 */
[----:B0-----:R-:W-:-:S13]  /*0140*/  ISETP.NE.AND P0, PT, R3, RZ, PT ;  /* 0x000000ff0300720c */ /* 0x001fda0003f05270 */
[----:B------:R-:W-:Y:S05]  /*0150*/  @P0 BRA `(.L_x_2) ;  /* 0x0000000000580947 */ /* 0x000fea0003800000 */
[----:B------:R-:W0:Y:S01]  /*0160*/  S2UR UR8, SR_CgaCtaId ;  /* 0x00000000000879c3 */ /* 0x000e220000008800 */
[----:B------:R-:W-:Y:S01]  /*0170*/  UMOV UR4, 0x400 ;  /* 0x0000040000047882 */ /* 0x000fe20000000000 */
[----:B------:R-:W-:Y:S01]  /*0180*/  UMOV UR5, 0x1 ;  /* 0x0000000100057882 */ /* 0x000fe20000000000 */
[----:B------:R-:W-:Y:S01]  /*0190*/  UMOV UR6, 0x6 ;  /* 0x0000000600067882 */ /* 0x000fe20000000000 */
[----:B------:R-:W-:Y:S01]  /*01a0*/  ELECT P0, URZ, PT ;  /* 0x00000000003f782f */ /* 0x000fe20003800000 */
[----:B------:R-:W-:-:S04]  /*01b0*/  UIADD3 UR6, -UR6, 0x100000, URZ ;  /* 0x0010000006067890 */ /* 0x000fc8000fffe13f */
[----:B------:R-:W-:Y:S02]  /*01c0*/  USHF.L.U32 UR7, UR6, 0xb, URZ ;  /* 0x0000000b06077899 */ /* 0x000fe4000800063f */
[----:B------:R-:W-:Y:S02]  /*01d0*/  USHF.L.U32 UR6, UR6, 0x1, URZ ;  /* 0x0000000106067899 */ /* 0x000fe4000800063f */
[----:B0-----:R-:W-:Y:S02]  /*01e0*/  ULEA UR8, UR8, UR4, 0x18 ;  /* 0x0000000408087291 */ /* 0x001fe4000f8ec03f */
[----:B------:R-:W-:-:S04]  /*01f0*/  UIADD3 UR4, -UR5, 0x100000, URZ ;  /* 0x0010000005047890 */ /* 0x000fc8000fffe13f */
[----:B------:R-:W-:Y:S02]  /*0200*/  USHF.L.U32 UR5, UR4, 0xb, URZ ;  /* 0x0000000b04057899 */ /* 0x000fe4000800063f */
[----:B------:R-:W-:Y:S01]  /*0210*/  USHF.L.U32 UR4, UR4, 0x1, URZ ;  /* 0x0000000104047899 */ /* 0x000fe2000800063f */
[----:B------:R-:W0:Y:S11]  /*0220*/  FENCE.VIEW.ASYNC.S ;  /* 0x00000000000073c6 */ /* 0x000e360000000000 */
[----:B0-----:R0:W1:Y:S01]  /*0230*/  SYNCS.EXCH.64 URZ, [UR8], UR4 ;  /* 0x00000004083f75b2 */ /* 0x0010620008000100 */
[----:B------:R0:W2:Y:S01]  /*0240*/  SYNCS.EXCH.64 URZ, [UR8+0x20], UR6 ;  /* 0x00002006083f75b2 */ /* 0x0000a20008000100 */
[----:B------:R0:W3:Y:S01]  /*0250*/  SYNCS.EXCH.64 URZ, [UR8+0x8], UR4 ;  /* 0x00000804083f75b2 */ /* 0x0000e20008000100 */
[----:B------:R0:W4:Y:S01]  /*0260*/  SYNCS.EXCH.64 URZ, [UR8+0x28], UR6 ;  /* 0x00002806083f75b2 */ /* 0x0001220008000100 */
[----:B------:R0:W0:Y:S01]  /*0270*/  SYNCS.EXCH.64 URZ, [UR8+0x10], UR4 ;  /* 0x00001004083f75b2 */ /* 0x0000220008000100 */
[----:B------:R0:W0:Y:S01]  /*0280*/  SYNCS.EXCH.64 URZ, [UR8+0x30], UR6 ;  /* 0x00003006083f75b2 */ /* 0x0000220008000100 */
[----:B------:R0:W0:Y:S01]  /*0290*/  SYNCS.EXCH.64 URZ, [UR8+0x18], UR4 ;  /* 0x00001804083f75b2 */ /* 0x0000220008000100 */
[----:B------:R0:W0:Y:S01]  /*02a0*/  SYNCS.EXCH.64 URZ, [UR8+0x38], UR6 ;  /* 0x00003806083f75b2 */ /* 0x0000220008000100 */
[----:B------:R-:W-:Y:S01]  /*02b0*/  NOP ;  /* 0x0000000000007918 */ /* 0x000fe20000000000 */
.L_x_2:
[----:B------:R-:W-:Y:S01]  /*02c0*/  SHF.R.S32.HI R7, RZ, 0x1f, R18 ;  /* 0x0000001fff077819 */ /* 0x000fe20000011412 */
[----:B------:R-:W5:Y:S01]  /*02d0*/  SHFL.IDX PT, R0, R0, RZ, 0x1f ;  /* 0x00001fff00007589 */ /* 0x000f6200000e0000 */
[----:B0-----:R-:W0:Y:S01]  /*02e0*/  S2UR UR8, SR_CTAID.X ;  /* 0x00000000000879c3 */ /* 0x001e220000002500 */
[----:B------:R-:W-:Y:S02]  /*02f0*/  ELECT P0, URZ, PT ;  /* 0x00000000003f782f */ /* 0x000fe40003800000 */
[----:B------:R-:W-:Y:S01]  /*0300*/  LEA.HI R7, R7, R18, RZ, 0x7 ;  /* 0x0000001207077211 */ /* 0x000fe200078f38ff */
[----:B------:R-:W1:Y:S01]  /*0310*/  S2R R4, SR_CTAID.Y ;  /* 0x0000000000047919 */ /* 0x000e620000002600 */
[----:B------:R-:W-:Y:S01]  /*0320*/  SHF.R.S32.HI R8, RZ, 0x1f, R3 ;  /* 0x0000001fff087819 */ /* 0x000fe20000011403 */
[----:B------:R-:W-:Y:S01]  /*0330*/  ULDC UR4, c[0x0][0x150] ;  /* 0x0000540000047ab9 */ /* 0x000fe20000000800 */
[----:B------:R-:W-:Y:S01]  /*0340*/  LOP3.LUT R7, R7, 0xffffff80, RZ, 0xc0, !PT ;  /* 0xffffff8007077812 */ /* 0x000fe200078ec0ff */
[----:B------:R-:W-:Y:S01]  /*0350*/  NOP ;  /* 0x0000000000007918 */ /* 0x000fe20000000000 */
[----:B------:R-:W-:Y:S01]  /*0360*/  LEA.HI R8, R8, R3, RZ, 0x2 ;  /* 0x0000000308087211 */ /* 0x000fe200078f10ff */
[----:B------:R-:W2:Y:S01]  /*0370*/  LDC R10, c[0x0][0x144] ;  /* 0x00005100ff0a7b82 */ /* 0x000ea20000000800 */
[----:B------:R-:W-:Y:S01]  /*0380*/  NOP ;  /* 0x0000000000007918 */ /* 0x000fe20000000000 */
[----:B------:R-:W-:Y:S01]  /*0390*/  IMAD.IADD R6, R18, 0x1, -R7 ;  /* 0x0000000112067824 */ /* 0x000fe200078e0a07 */
[----:B------:R-:W-:Y:S01]  /*03a0*/  LOP3.LUT R8, R8, 0x3ffffffc, RZ, 0xc0, !PT ;  /* 0x3ffffffc08087812 */ /* 0x000fe200078ec0ff */
[----:B------:R-:W-:Y:S01]  /*03b0*/  IMAD.MOV.U32 R22, RZ, RZ, 0x1 ;  /* 0x00000001ff167424 */ /* 0x000fe200078e00ff */
[----:B------:R-:W-:-:S02]  /*03c0*/  ISETP.NE.AND P3, PT, R5, RZ, PT ;  /* 0x000000ff0500720c */ /* 0x000fc40003f65270 */
[----:B------:R-:W-:Y:S01]  /*03d0*/  SHF.R.S32.HI R7, RZ, 0x1f, R6 ;  /* 0x0000001fff077819 */ /* 0x000fe20000011406 */
[----:B------:R-:W-:Y:S01]  /*03e0*/  IMAD.IADD R8, R3, 0x1, -R8 ;  /* 0x0000000103087824 */ /* 0x000fe200078e0a08 */
[----:B------:R-:W3:Y:S02]  /*03f0*/  LDC R13, c[0x0][0x140] ;  /* 0x00005000ff0d7b82 */ /* 0x000ee40000000800 */
[----:B------:R-:W-:Y:S02]  /*0400*/  LEA.HI R7, R7, R6, RZ, 0x3 ;  /* 0x0000000607077211 */ /* 0x000fe400078f18ff */
[----:B-----5:R-:W-:Y:S02]  /*0410*/  ISETP.NE.OR P0, PT, R0, RZ, !P0 ;  /* 0x000000ff0000720c */ /* 0x020fe40004705670 */
[--C-:B------:R-:W-:Y:S02]  /*0420*/  SHF.R.S32.HI R0, RZ, 0x3, R7.reuse ;  /* 0x00000003ff007819 */ /* 0x100fe40000011407 */
[----:B------:R-:W-:-:S02]  /*0430*/  SHF.R.S32.HI R7, RZ, 0x1f, R7 ;  /* 0x0000001fff077819 */ /* 0x000fc40000011407 */
[----:B0-----:R-:W-:Y:S02]  /*0440*/  I2FP.F32.U32 R9, UR8 ;  /* 0x0000000800097c45 */ /* 0x001fe40008201000 */
[----:B------:R-:W-:-:S03]  /*0450*/  LEA.HI R7, R7, R0, RZ, 0x2 ;  /* 0x0000000007077211 */ /* 0x000fc600078f10ff */
[----:B------:R-:W-:Y:S01]  /*0460*/  FMUL R9, R9, UR4 ;  /* 0x0000000409097c20 */ /* 0x000fe20008400000 */
[----:B------:R-:W-:Y:S01]  /*0470*/  LOP3.LUT R7, R7, 0xfffffffc, RZ, 0xc0, !PT ;  /* 0xfffffffc07077812 */ /* 0x000fe200078ec0ff */
[----:B------:R-:W-:Y:S01]  /*0480*/  VOTEU.ALL UP0, P0 ;  /* 0x00000000003f7886 */ /* 0x000fe20000000000 */
[----:B-1----:R-:W-:Y:S01]  /*0490*/  I2FP.F32.U32 R3, R4 ;  /* 0x0000000400037245 */ /* 0x002fe20000201000 */
[----:B------:R-:W-:Y:S01]  /*04a0*/  ULDC UR4, c[0x0][0x154] ;  /* 0x0000550000047ab9 */ /* 0x000fe20000000800 */
[----:B------:R-:W-:Y:S01]  /*04b0*/  VOTEU.ALL UP1, P0 ;  /* 0x00000000003f7886 */ /* 0x000fe20000020000 */
[----:B------:R-:W0:Y:S01]  /*04c0*/  F2I.U32.TRUNC.NTZ R9, R9 ;  /* 0x0000000900097305 */ /* 0x000e22000020f000 */
[----:B------:R-:W-:Y:S01]  /*04d0*/  IMAD.IADD R7, R0, 0x1, -R7 ;  /* 0x0000000100077824 */ /* 0x000fe200078e0a07 */
[----:B------:R-:W1:Y:S01]  /*04e0*/  @!UP0 S2UR UR7, SR_CgaCtaId ;  /* 0x00000000000789c3 */ /* 0x000e620000008800 */
[----:B------:R-:W-:Y:S01]  /*04f0*/  FMUL R12, R3, UR4 ;  /* 0x00000004030c7c20 */ /* 0x000fe20008400000 */
[----:B------:R-:W-:Y:S01]  /*0500*/  UMOV UR4, 0x20 ;  /* 0x0000002000047882 */ /* 0x000fe20000000000 */
[----:B------:R-:W-:Y:S01]  /*0510*/  IMAD R8, R8, 0x4, R7 ;  /* 0x0000000408087824 */ /* 0x000fe200078e0207 */
[----:B------:R-:W-:Y:S01]  /*0520*/  @!UP0 UMOV UR6, 0x400 ;  /* 0x0000040000068882 */ /* 0x000fe20000000000 */
[----:B------:R-:W-:-:S04]  /*0530*/  @!UP0 UIADD3 UR4, -UR4, 0x100000, URZ ;  /* 0x0010000004048890 */ /* 0x000fc8000fffe13f */
[----:B------:R-:W-:Y:S02]  /*0540*/  @!UP0 USHF.L.U32 UR5, UR4, 0xb, URZ ;  /* 0x0000000b04058899 */ /* 0x000fe4000800063f */
[----:B------:R-:W-:Y:S01]  /*0550*/  @!UP0 USHF.L.U32 UR4, UR4, 0x1, URZ ;  /* 0x0000000104048899 */ /* 0x000fe2000800063f */
[----:B---3--:R-:W-:Y:S01]  /*0560*/  ISETP.EQ.U32.AND P2, PT, R13, 0x1, PT ;  /* 0x000000010d00780c */ /* 0x008fe20003f42070 */
[----:B------:R-:W3:Y:S01]  /*0570*/  F2I.U32.TRUNC.NTZ R12, R12 ;  /* 0x0000000c000c7305 */ /* 0x000ee2000020f000 */
[----:B------:R-:W-:Y:S01]  /*0580*/  LEA.HI R0, R8, R8, RZ, 0x1 ;  /* 0x0000000808007211 */ /* 0x000fe200078f08ff */
[----:B------:R-:W5:Y:S03]  /*0590*/  LDC R7, c[0x0][0x148] ;  /* 0x00005200ff077b82 */ /* 0x000f660000000800 */
[----:B------:R-:W-:Y:S01]  /*05a0*/  LOP3.LUT R11, R0, 0xfffffffe, RZ, 0xc0, !PT ;  /* 0xfffffffe000b7812 */ /* 0x000fe200078ec0ff */
[----:B0-----:R-:W-:Y:S01]  /*05b0*/  IMAD.MOV R15, RZ, RZ, -R9 ;  /* 0x000000ffff0f7224 */ /* 0x001fe200078e0a09 */
[----:B------:R-:W-:-:S03]  /*05c0*/  SHF.R.S32.HI R9, RZ, 0x1f, R2 ;  /* 0x0000001fff097819 */ /* 0x000fc60000011402 */
[----:B--2---:R-:W-:Y:S01]  /*05d0*/  IMAD R3, R10, R15, UR8 ;  /* 0x000000080a037e24 */ /* 0x004fe2000f8e020f */
[----:B------:R-:W-:Y:S01]  /*05e0*/  LEA.HI R9, R9, R2, RZ, 0x2 ;  /* 0x0000000209097211 */ /* 0x000fe200078f10ff */
[C---:B------:R-:W-:Y:S02]  /*05f0*/  IMAD.IADD R0, R8.reuse, 0x1, -R11 ;  /* 0x0000000108007824 */ /* 0x040fe400078e0a0b */
[----:B------:R-:W-:Y:S01]  /*0600*/  IMAD.SHL.U32 R11, R8, 0x4, RZ ;  /* 0x00000004080b7824 */ /* 0x000fe200078e00ff */
[----:B------:R-:W-:Y:S01]  /*0610*/  LOP3.LUT R9, R9, 0xfffffffc, RZ, 0xc0, !PT ;  /* 0xfffffffc09097812 */ /* 0x000fe200078ec0ff */
[----:B---3--:R-:W-:Y:S01]  /*0620*/  IMAD.MOV R21, RZ, RZ, -R12 ;  /* 0x000000ffff157224 */ /* 0x008fe200078e0a0c */
[----:B------:R-:W-:Y:S01]  /*0630*/  ISETP.NE.AND P4, PT, R0, R3, PT ;  /* 0x000000030000720c */ /* 0x000fe20003f85270 */
[----:B-1----:R-:W-:Y:S01]  /*0640*/  @!UP0 ULEA UR6, UR7, UR6, 0x18 ;  /* 0x0000000607068291 */ /* 0x002fe2000f8ec03f */
[----:B------:R-:W-:Y:S01]  /*0650*/  LOP3.LUT R152, R8, 0xc, R11, 0x78, !PT ;  /* 0x0000000c08987812 */ /* 0x000fe200078e780b */
[----:B------:R-:W-:Y:S01]  /*0660*/  IMAD.IADD R0, R2, 0x1, -R9 ;  /* 0x0000000102007824 */ /* 0x000fe200078e0a09 */
[----:B------:R-:W-:Y:S01]  /*0670*/  VOTEU.ALL UP0, P0 ;  /* 0x00000000003f7886 */ /* 0x000fe20000000000 */
[----:B------:R-:W-:Y:S01]  /*0680*/  LOP3.LUT P0, RZ, R6, 0x7, RZ, 0xc0, !PT ;  /* 0x0000000706ff7812 */ /* 0x000fe2000780c0ff */
[----:B------:R-:W-:-:S02]  /*0690*/  VIADD R6, R5, 0xffffffff ;  /* 0xffffffff05067836 */ /* 0x000fc40000000000 */
[----:B------:R-:W-:Y:S01]  /*06a0*/  ISETP.NE.AND P1, PT, R0, 0x3, PT ;  /* 0x000000030000780c */ /* 0x000fe20003f25270 */
[----:B-----5:R-:W-:Y:S01]  /*06b0*/  IMAD R9, R7, R21, R4 ;  /* 0x0000001507097224 */ /* 0x020fe200078e0204 */
[----:B------:R-:W-:Y:S02]  /*06c0*/  ISETP.LT.U32.AND P0, PT, R152, 0x4, !P0 ;  /* 0x000000049800780c */ /* 0x000fe40004701070 */
[----:B------:R-:W-:Y:S01]  /*06d0*/  ISETP.EQ.OR P1, PT, R0, RZ, !P1 ;  /* 0x000000ff0000720c */ /* 0x000fe20004f22670 */
[----:B------:R-:W0:Y:S02]  /*06e0*/  FENCE.VIEW.ASYNC.S ;  /* 0x00000000000073c6 */ /* 0x000e240000000000 */
[----:B0-----:R0:W1:Y:S01]  /*06f0*/  @!UP0 SYNCS.EXCH.64 URZ, [UR6+0x50], UR4 ;  /* 0x00005004063f85b2 */ /* 0x0010620008000100 */
[----:B------:R-:W-:Y:S02]  /*0700*/  @P4 LEA.HI R2, R152, R152, RZ, 0x1 ;  /* 0x0000009898024211 */ /* 0x000fe400078f08ff */
[----:B------:R-:W-:-:S02]  /*0710*/  ISETP.EQ.AND P1, PT, R5, RZ, P1 ;  /* 0x000000ff0500720c */ /* 0x000fc40000f22270 */
[----:B------:R-:W-:Y:S02]  /*0720*/  @P4 SHF.R.S32.HI R2, RZ, 0x1, R2 ;  /* 0x00000001ff024819 */ /* 0x000fe40000011402 */
[----:B------:R-:W-:Y:S02]  /*0730*/  ISETP.GE.U32.AND P6, PT, R6, 0x2, PT ;  /* 0x000000020600780c */ /* 0x000fe40003fc6070 */
[----:B------:R-:W-:Y:S02]  /*0740*/  @P4 ISETP.NE.AND P5, PT, R2, R9, PT ;  /* 0x000000090200420c */ /* 0x000fe40003fa5270 */
[----:B------:R-:W-:Y:S02]  /*0750*/  SEL R9, RZ, 0x1, !P0 ;  /* 0x00000001ff097807 */ /* 0x000fe40004000000 */
[----:B------:R-:W-:Y:S02]  /*0760*/  @P4 SEL R22, RZ, 0x1, P5 ;  /* 0x00000001ff164807 */ /* 0x000fe40002800000 */
[----:B------:R-:W-:Y:S01]  /*0770*/  SEL R19, RZ, 0x1, !P1 ;  /* 0x00000001ff137807 */ /* 0x000fe20004800000 */
[----:B------:R0:W2:Y:S01]  /*0780*/  @!UP1 SYNCS.EXCH.64 URZ, [UR6+0x58], UR4 ;  /* 0x00005804063f95b2 */ /* 0x0000a20008000100 */
[----:B------:R-:W-:Y:S01]  /*0790*/  LOP3.LUT R22, R22, R9, RZ, 0xc0, !PT ;  /* 0x0000000916167212 */ /* 0x000fe200078ec0ff */
[----:B------:R-:W-:Y:S01]  /*07a0*/  NOP ;  /* 0x0000000000007918 */ /* 0x000fe20000000000 */
[----:B------:R-:W-:Y:S01]  /*07b0*/  SEL R19, R19, 0x2, P6 ;  /* 0x0000000213137807 */ /* 0x000fe20003000000 */
[----:B------:R-:W-:Y:S06]  /*07c0*/  @!P2 BRA `(.L_x_3) ;  /* 0x000000000008a947 */ /* 0x000fec0003800000 */
[----:B-12-4-:R-:W-:Y:S01]  /*07d0*/  UCGABAR_ARV ;  /* 0x00000000000079c7 */ /* 0x016fe20008000000 */
[----:B------:R-:W-:Y:S05]  /*07e0*/  BRA `(.L_x_4) ;  /* 0x0000000000047947 */ /* 0x000fea0003800000 */
.L_x_3:
[----:B-12-4-:R-:W-:Y:S01]  /*07f0*/  NOP ;  /* 0x0000000000007918 */ /* 0x016fe20000000000 */
.L_x_4:
[----:B------:R-:W1:Y:S01]  /*0800*/  LDC R2, c[0x0][0x65c] ;  /* 0x00019700ff027b82 */ /* 0x000e620000000800 */
[----:B------:R-:W-:Y:S02]  /*0810*/  IMAD.U32 R8, RZ, RZ, UR8 ;  /* 0x00000008ff087e24 */ /* 0x000fe4000f8e00ff */
[----:B------:R-:W-:Y:S01]  /*0820*/  IMAD.MOV.U32 R9, RZ, RZ, RZ ;  /* 0x000000ffff097224 */ /* 0x000fe200078e00ff */
[----:B-1----:R-:W-:-:S04]  /*0830*/  ISETP.NE.AND P1, PT, R2, 0x1, PT ;  /* 0x000000010200780c */ /* 0x002fc80003f25270 */
[----:B------:R-:W-:-:S09]  /*0840*/  P2R R5, PR, RZ, 0x2 ;  /* 0x00000002ff057803 */ /* 0x000fd20000000000 */
[----:B------:R-:W1:Y:S01]  /*0850*/  @P1 LDC R17, c[0x0][0x10] ;  /* 0x00000400ff111b82 */ /* 0x000e620000000800 */
[----:B------:R-:W-:Y:S01]  /*0860*/  @P1 IMAD.MOV.U32 R5, RZ, RZ, RZ ;  /* 0x000000ffff051224 */ /* 0x000fe200078e00ff */
[----:B------:R-:W-:-:S06]  /*0870*/  @P1 MOV R13, RZ ;  /* 0x000000ff000d1202 */ /* 0x000fcc0000000f00 */
[----:B------:R-:W2:Y:S01]  /*0880*/  @!P1 LDC R11, c[0x0][0xc] ;  /* 0x00000300ff0b9b82 */ /* 0x000ea20000000800 */
[----:B-1----:R-:W-:-:S04]  /*0890*/  @P1 IMAD.WIDE.U32 R16, R17, UR8, R4 ;  /* 0x0000000811101c25 */ /* 0x002fc8000f8e0004 */
[----:B------:R-:W-:Y:S02]  /*08a0*/  @P1 IMAD.IADD R17, R17, 0x1, R13 ;  /* 0x0000000111111824 */ /* 0x000fe400078e020d */
[----:B--2---:R-:W-:-:S04]  /*08b0*/  @!P1 IMAD.WIDE.U32 R8, R4, R11, R8 ;  /* 0x0000000b04089225 */ /* 0x004fc800078e0008 */
[----:B------:R-:W-:Y:S02]  /*08c0*/  @!P1 IMAD.MOV.U32 R16, RZ, RZ, R8 ;  /* 0x000000ffff109224 */ /* 0x000fe400078e0008 */
[----:B------:R-:W-:Y:S01]  /*08d0*/  @!P1 IMAD.MOV.U32 R17, RZ, RZ, R9 ;  /* 0x000000ffff119224 */ /* 0x000fe200078e0009 */
[----:B------:R-:W-:Y:S06]  /*08e0*/  @!P2 BRA `(.L_x_5) ;  /* 0x00000000000ca947 */ /* 0x000fec0003800000 */
[----:B------:R-:W-:Y:S01]  /*08f0*/  UCGABAR_WAIT ;  /* 0x0000000000007dc7 */ /* 0x000fe20008000000 */
[----:B------:R-:W-:Y:S01]  /*0900*/  CCTL.IVALL ;  /* 0x00000000ff00798f */ /* 0x000fe20002000000 */
[----:B------:R-:W-:Y:S05]  /*0910*/  BRA `(.L_x_6) ;  /* 0x0000000000047947 */ /* 0x000fea0003800000 */
.L_x_5:
[----:B------:R-:W-:Y:S06]  /*0920*/  BAR.SYNC.DEFER_BLOCKING 0x0 ;  /* 0x0000000000007b1d */ /* 0x000fec0000010000 */
.L_x_6:
[----:B------:R-:W-:Y:S05]  /*0930*/  @!P3 BRA `(.L_x_7) ;  /* 0x000000a000b8b947 */ /* 0x000fea0003800000 */
[----:B------:R-:W-:-:S13]  /*0940*/  ISETP.GT.U32.AND P0, PT, R6, 0x1, PT ;  /* 0x000000010600780c */ /* 0x000fda0003f04070 */
[----:B0-----:R-:W-:Y:S05]  /*0950*/  @P0 EXIT ;  /* 0x000000000000094d */ /* 0x001fea0003800000 */
[----:B------:R-:W-:Y:S01]  /*0960*/  ULDC.64 UR4, c[0x0][0x650] ;  /* 0x0001940000047ab9 */ /* 0x000fe20000000a00 */
[----:B------:R-:W-:Y:S01]  /*0970*/  PRMT R0, RZ, 0x7610, R0 ;  /* 0x00007610ff007816 */ /* 0x000fe20000000000 */
[----:B------:R-:W-:Y:S01]  /*0980*/  IMAD.MOV.U32 R153, RZ, RZ, -0x1 ;  /* 0xffffffffff997424 */ /* 0x000fe200078e00ff */
[----:B------:R-:W-:Y:S01]  /*0990*/  ISETP.GE.U32.AND P0, PT, R16, UR4, PT ;  /* 0x0000000410007c0c */ /* 0x000fe2000bf06070 */
[----:B------:R-:W-:Y:S02]  /*09a0*/  IMAD.MOV.U32 R154, RZ, RZ, -0x1 ;  /* 0xffffffffff9a7424 */ /* 0x000fe400078e00ff */
[----:B------:R-:W-:Y:S01]  /*09b0*/  IMAD.MOV.U32 R23, RZ, RZ, -0x1 ;  /* 0xffffffffff177424 */ /* 0x000fe200078e00ff */
[----:B------:R-:W-:-:S13]  /*09c0*/  ISETP.GE.U32.AND.EX P0, PT, R17, UR5, PT, P0 ;  /* 0x0000000511007c0c */ /* 0x000fda000bf06100 */
[----:B------:R-:W-:Y:S05]  /*09d0*/  @P0 BRA `(.L_x_8) ;  /* 0x00000004002c0947 */ /* 0x000fea0003800000 */
[----:B------:R-:W0:Y:S01]  /*09e0*/  LDC.64 R24, c[0x0][0x628] ;  /* 0x00018a00ff187b82 */ /* 0x000e220000000a00 */
[----:B------:R-:W-:Y:S02]  /*09f0*/  IMAD.MOV.U32 R8, RZ, RZ, R16 ;  /* 0x000000ffff087224 */ /* 0x000fe400078e0010 */
[----:B------:R-:W-:-:S05]  /*0a00*/  IMAD.MOV.U32 R9, RZ, RZ, R17 ;  /* 0x000000ffff097224 */ /* 0x000fca00078e0011 */
[----:B------:R-:W1:Y:S08]  /*0a10*/  LDC R0, c[0x0][0x630] ;  /* 0x00018c00ff007b82 */ /* 0x000e700000000800 */
[----:B------:R-:W2:Y:S01]  /*0a20*/  LDC.64 R26, c[0x0][0x620] ;  /* 0x00018800ff1a7b82 */ /* 0x000ea20000000a00 */
[----:B0-----:R-:W-:-:S04]  /*0a30*/  ISETP.NE.U32.AND P0, PT, R24, RZ, PT ;  /* 0x000000ff1800720c */ /* 0x001fc80003f05070 */
[----:B------:R-:W-:-:S13]  /*0a40*/  ISETP.NE.AND.EX P0, PT, R25, RZ, PT, P0 ;  /* 0x000000ff1900720c */ /* 0x000fda0003f05300 */
[----:B-12---:R-:W-:Y:S05]  /*0a50*/  @!P0 BRA `(.L_x_9) ;  /* 0x0000000000288947 */ /* 0x006fea0003800000 */
[----:B------:R-:W0:Y:S02]  /*0a60*/  LDC R13, c[0x0][0x634] ;  /* 0x00018d00ff0d7b82 */ /* 0x000e240000000800 */
[----:B0-----:R-:W-:-:S05]  /*0a70*/  IADD3 R13, P0, R16, R13, RZ ;  /* 0x0000000d100d7210 */ /* 0x001fca0007f1e0ff */
[----:B------:R-:W-:-:S04]  /*0a80*/  IMAD.X R15, RZ, RZ, R17, P0 ;  /* 0x000000ffff0f7224 */ /* 0x000fc800000e0611 */
[----:B------:R-:W-:-:S04]  /*0a90*/  IMAD.WIDE.U32 R8, R15, R24, RZ ;  /* 0x000000180f087225 */ /* 0x000fc800078e00ff */
[----:B------:R-:W-:-:S04]  /*0aa0*/  IMAD.WIDE.U32 R10, P0, R13, R25, R8 ;  /* 0x000000190d0a7225 */ /* 0x000fc80007800008 */
[----:B------:R-:W-:-:S04]  /*0ab0*/  IMAD.WIDE.U32 R8, R13, R24, RZ ;  /* 0x000000180d087225 */ /* 0x000fc800078e00ff */
[----:B------:R-:W-:Y:S01]  /*0ac0*/  IMAD.X R13, RZ, RZ, RZ, P0 ;  /* 0x000000ffff0d7224 */ /* 0x000fe200000e06ff */
[----:B------:R-:W-:Y:S01]  /*0ad0*/  IADD3 RZ, P0, R9, R10, RZ ;  /* 0x0000000a09ff7210 */ /* 0x000fe20007f1e0ff */
[----:B------:R-:W-:-:S04]  /*0ae0*/  IMAD.MOV.U32 R12, RZ, RZ, R11 ;  /* 0x000000ffff0c7224 */ /* 0x000fc800078e000b */
[----:B------:R-:W-:-:S08]  /*0af0*/  IMAD.WIDE.U32.X R8, R15, R25, R12, P0 ;  /* 0x000000190f087225 */ /* 0x000fd000000e040c */
.L_x_9:
[----:B------:R-:W0:Y:S01]  /*0b00*/  LDC.64 R24, c[0x0][0x640] ;  /* 0x00019000ff187b82 */ /* 0x000e220000000a00 */
[-CC-:B------:R-:W-:Y:S01]  /*0b10*/  SHF.R.U64 R28, R8, R0.reuse, R9.reuse ;  /* 0x00000000081c7219 */ /* 0x180fe20000001209 */
[----:B------:R-:W-:Y:S01]  /*0b20*/  IMAD R30, R7, R21, R4 ;  /* 0x00000015071e7224 */ /* 0x000fe200078e0204 */
[----:B------:R-:W-:Y:S01]  /*0b30*/  SHF.R.U32.HI R0, RZ, R0, R9 ;  /* 0x00000000ff007219 */ /* 0x000fe20000011609 */
[----:B------:R-:W-:Y:S01]  /*0b40*/  IMAD.MOV.U32 R21, RZ, RZ, 0x1 ;  /* 0x00000001ff157424 */ /* 0x000fe200078e00ff */
[----:B------:R-:W-:-:S03]  /*0b50*/  IADD3 R5, P0, RZ, -R28, RZ ;  /* 0x8000001cff057210 */ /* 0x000fc60007f1e0ff */
[----:B------:R-:W1:Y:S01]  /*0b60*/  LDC R6, c[0x0][0x618] ;  /* 0x00018600ff067b82 */ /* 0x000e620000000800 */
[----:B------:R-:W-:-:S05]  /*0b70*/  IADD3.X R9, RZ, ~R0, RZ, P0, !PT ;  /* 0x80000000ff097210 */ /* 0x000fca00007fe4ff */
[-C--:B------:R-:W-:Y:S02]  /*0b80*/  IMAD R0, R9, R26.reuse, RZ ;  /* 0x0000001a09007224 */ /* 0x080fe400078e02ff */
[----:B------:R-:W2:Y:S01]  /*0b90*/  LDC R11, c[0x0][0x608] ;  /* 0x00018200ff0b7b82 */ /* 0x000ea20000000800 */
[----:B------:R-:W-:-:S04]  /*0ba0*/  IMAD.WIDE.U32 R8, R5, R26, R16 ;  /* 0x0000001a05087225 */ /* 0x000fc800078e0010 */
[----:B------:R-:W-:-:S03]  /*0bb0*/  IMAD R5, R5, R27, R0 ;  /* 0x0000001b05057224 */ /* 0x000fc600078e0200 */
[----:B------:R-:W3:Y:S01]  /*0bc0*/  LDC R12, c[0x0][0x658] ;  /* 0x00019600ff0c7b82 */ /* 0x000ee20000000800 */
[----:B0-----:R-:W-:Y:S01]  /*0bd0*/  ISETP.NE.U32.AND P0, PT, R24, RZ, PT ;  /* 0x000000ff1800720c */ /* 0x001fe20003f05070 */
[----:B------:R-:W-:Y:S02]  /*0be0*/  IMAD.IADD R5, R9, 0x1, R5 ;  /* 0x0000000109057824 */ /* 0x000fe400078e0205 */
[----:B------:R-:W-:Y:S01]  /*0bf0*/  IMAD.MOV.U32 R9, RZ, RZ, -0x1 ;  /* 0xffffffffff097424 */ /* 0x000fe200078e00ff */
[----:B------:R-:W-:-:S03]  /*0c00*/  ISETP.NE.AND.EX P0, PT, R25, RZ, PT, P0 ;  /* 0x000000ff1900720c */ /* 0x000fc60003f05300 */
[----:B------:R-:W0:Y:S01]  /*0c10*/  LDC R15, c[0x0][0x600] ;  /* 0x00018000ff0f7b82 */ /* 0x000e220000000800 */
[-CC-:B-1----:R-:W-:Y:S02]  /*0c20*/  SHF.R.U64 R13, R8, R6.reuse, R5.reuse ;  /* 0x00000006080d7219 */ /* 0x182fe40000001205 */
[----:B------:R-:W-:-:S05]  /*0c30*/  SHF.R.U32.HI R0, RZ, R6, R5 ;  /* 0x00000006ff007219 */ /* 0x000fca0000011605 */
[----:B------:R-:W1:Y:S01]  /*0c40*/  LDC R14, c[0x0][0x648] ;  /* 0x00019200ff0e7b82 */ /* 0x000e620000000800 */
[-CC-:B--2---:R-:W-:Y:S02]  /*0c50*/  SHF.R.U64 R27, R13, R11.reuse, R0.reuse ;  /* 0x0000000b0d1b7219 */ /* 0x184fe40000001200 */
[----:B------:R-:W-:-:S05]  /*0c60*/  SHF.R.U32.HI R5, RZ, R11, R0 ;  /* 0x0000000bff057219 */ /* 0x000fca0000011600 */
[----:B------:R-:W2:Y:S01]  /*0c70*/  LDC R20, c[0x0][0x638] ;  /* 0x00018e00ff147b82 */ /* 0x000ea20000000800 */
[-CC-:B---3--:R-:W-:Y:S02]  /*0c80*/  SHF.R.U64 R26, R27, R12.reuse, R5.reuse ;  /* 0x0000000c1b1a7219 */ /* 0x188fe40000001205 */
[-C--:B------:R-:W-:Y:S02]  /*0c90*/  SHF.L.U32 R0, R9, R12.reuse, RZ ;  /* 0x0000000c09007219 */ /* 0x080fe400000006ff */
[----:B------:R-:W-:Y:S01]  /*0ca0*/  SHF.R.U32.HI R5, RZ, R12, R5 ;  /* 0x0000000cff057219 */ /* 0x000fe20000011605 */
[----:B------:R-:W-:Y:S01]  /*0cb0*/  IMAD.MOV.U32 R4, RZ, RZ, R26 ;  /* 0x000000ffff047224 */ /* 0x000fe200078e001a */
[----:B------:R-:W-:Y:S01]  /*0cc0*/  LOP3.LUT R10, RZ, R0, RZ, 0x33, !PT ;  /* 0x00000000ff0a7212 */ /* 0x000fe200078e33ff */
[----:B------:R-:W3:Y:S01]  /*0cd0*/  LDC R23, c[0x0][0x610] ;  /* 0x00018400ff177b82 */ /* 0x000ee20000000800 */
[----:B------:R-:W-:Y:S05]  /*0ce0*/  @!P0 BRA `(.L_x_10) ;  /* 0x0000000000288947 */ /* 0x000fea0003800000 */
[----:B------:R-:W4:Y:S02]  /*0cf0*/  LDC R9, c[0x0][0x64c] ;  /* 0x00019300ff097b82 */ /* 0x000f240000000800 */
[----:B----4-:R-:W-:-:S05]  /*0d00*/  IADD3 R9, P0, R26, R9, RZ ;  /* 0x000000091a097210 */ /* 0x010fca0007f1e0ff */
        /* <DEDUP_REMOVED lines=8> */
.L_x_10:
[----:B-1----:R-:W-:Y:S01]  /*0d90*/  SHF.R.U64 R4, R4, R14, R5 ;  /* 0x0000000e04047219 */ /* 0x002fe20000001205 */
[----:B0-----:R-:W-:Y:S01]  /*0da0*/  VIADD R6, R15, 0xffffffff ;  /* 0xffffffff0f067836 */ /* 0x001fe20000000000 */
[----:B------:R-:W-:Y:S02]  /*0db0*/  SHF.L.U32 R0, R21, R12, RZ ;  /* 0x0000000c15007219 */ /* 0x000fe400000006ff */
[----:B------:R-:W-:Y:S01]  /*0dc0*/  LOP3.LUT R5, R27, R10, RZ, 0xc0, !PT ;  /* 0x0000000a1b057212 */ /* 0x000fe200078ec0ff */
[----:B------:R-:W-:Y:S01]  /*0dd0*/  IMAD.MOV R7, RZ, RZ, -R4 ;  /* 0x000000ffff077224 */ /* 0x000fe200078e0a04 */
[----:B------:R-:W-:Y:S02]  /*0de0*/  SEL R3, R3, R30, !P1 ;  /* 0x0000001e03037207 */ /* 0x000fe40004800000 */
[----:B------:R-:W-:Y:S01]  /*0df0*/  LOP3.LUT R6, R13, R6, RZ, 0xc0, !PT ;  /* 0x000000060d067212 */ /* 0x000fe200078ec0ff */
[----:B------:R-:W-:Y:S02]  /*0e00*/  IMAD R4, R0, R4, R5 ;  /* 0x0000000400047224 */ /* 0x000fe400078e0205 */
[----:B--2---:R-:W-:-:S02]  /*0e10*/  IMAD R0, R7, R20, R26 ;  /* 0x0000001407007224 */ /* 0x004fc400078e021a */
[----:B---3--:R-:W-:Y:S02]  /*0e20*/  IMAD R3, R4, R23, R3 ;  /* 0x0000001704037224 */ /* 0x008fe400078e0203 */
[----:B------:R-:W-:Y:S02]  /*0e30*/  IMAD.MOV.U32 R5, RZ, RZ, 0x1 ;  /* 0x00000001ff057424 */ /* 0x000fe400078e00ff */
[----:B------:R-:W-:Y:S02]  /*0e40*/  IMAD R4, R0, R15, R6 ;  /* 0x0000000f00047224 */ /* 0x000fe400078e0206 */
[----:B------:R-:W-:Y:S01]  /*0e50*/  IMAD.MOV.U32 R23, RZ, RZ, R28 ;  /* 0x000000ffff177224 */ /* 0x000fe200078e001c */
[----:B------:R-:W-:Y:S02]  /*0e60*/  PRMT R0, R5, 0x7610, R0 ;  /* 0x0000761005007816 */ /* 0x000fe40000000000 */
[----:B------:R-:W-:Y:S02]  /*0e70*/  SEL R154, R4, R3, !P1 ;  /* 0x00000003049a7207 */ /* 0x000fe40004800000 */
[----:B------:R-:W-:-:S07]  /*0e80*/  SEL R153, R3, R4, !P1 ;  /* 0x0000000403997207 */ /* 0x000fce0004800000 */
.L_x_8:
[----:B------:R-:W-:-:S08]  /*0e90*/  NOP ;  /* 0x0000000000007918 */ /* 0x000fd00000000000 */
[----:B------:R-:W0:Y:S02]  /*0ea0*/  USETMAXREG.TRY_ALLOC.CTAPOOL UP0, 0xe8 ;  /* 0x000000e8000079c8 */ /* 0x000e240008000600 */
[----:B0-----:R-:W-:-:S13]  /*0eb0*/  PLOP3.LUT P0, PT, PT, PT, UP0, 0x80, 0x0 ;  /* 0x000000000000781c */ /* 0x001fda0003f0f008 */
[----:B------:R-:W-:Y:S05]  /*0ec0*/  @!P0 BRA `(.L_x_8) ;  /* 0xfffffffc00f08947 */ /* 0x000fea000383ffff */
[----:B------:R-:W-:Y:S01]  /*0ed0*/  ULDC.64 UR4, c[0x0][0x598] ;  /* 0x0001660000047ab9 */ /* 0x000fe20000000a00 */
[----:B------:R-:W-:Y:S01]  /*0ee0*/  ULDC.64 UR36, c[0x0][0x208] ;  /* 0x0000820000247ab9 */ /* 0x000fe20000000a00 */
[----:B------:R-:W-:-:S04]  /*0ef0*/  ISETP.NE.U32.AND P0, PT, RZ, UR4, PT ;  /* 0x00000004ff007c0c */ /* 0x000fc8000bf05070 */
[----:B------:R-:W-:-:S13]  /*0f00*/  ISETP.NE.AND.EX P0, PT, RZ, UR5, PT, P0 ;  /* 0x00000005ff007c0c */ /* 0x000fda000bf05300 */
[----:B------:R-:W-:Y:S05]  /*0f10*/  @!P0 BRA `(.L_x_11) ;  /* 0x00000000001c8947 */ /* 0x000fea0003800000 */
[----:B------:R-:W0:Y:S02]  /*0f20*/  LDC.64 R4, c[0x0][0x598] ;  /* 0x00016600ff047b82 */ /* 0x000e240000000a00 */
[----:B0-----:R-:W2:Y:S02]  /*0f30*/  LDG.E.64 R4, desc[UR36][R4.64] ;  /* 0x0000002404047981 */ /* 0x001ea4000c1e1b00 */
[----:B--2---:R-:W-:-:S04]  /*0f40*/  ISETP.NE.U32.AND P0, PT, R4, RZ, PT ;  /* 0x000000ff0400720c */ /* 0x004fc80003f05070 */
[----:B------:R-:W-:-:S13]  /*0f50*/  ISETP.NE.AND.EX P0, PT, R5, RZ, PT, P0 ;  /* 0x000000ff0500720c */ /* 0x000fda0003f05300 */
[----:B------:R-:W-:Y:S05]  /*0f60*/  @!P0 BRA `(.L_x_11) ;  /* 0x0000000000088947 */ /* 0x000fea0003800000 */
[----:B------:R0:W5:Y:S01]  /*0f70*/  LD.E R155, desc[UR36][R4.64] ;  /* 0x00000024049b7980 */ /* 0x000162000c101900 */
[----:B------:R-:W-:Y:S05]  /*0f80*/  BRA `(.L_x_12) ;  /* 0x0000000000247947 */ /* 0x000fea0003800000 */
.L_x_11:
[----:B------:R-:W-:Y:S02]  /*0f90*/  ULDC.64 UR4, c[0x0][0x588] ;  /* 0x0001620000047ab9 */ /* 0x000fe40000000a00 */
[----:B------:R-:W-:-:S04]  /*0fa0*/  ISETP.NE.U32.AND P0, PT, RZ, UR4, PT ;  /* 0x00000004ff007c0c */ /* 0x000fc8000bf05070 */
[----:B------:R-:W-:-:S13]  /*0fb0*/  ISETP.NE.AND.EX P0, PT, RZ, UR5, PT, P0 ;  /* 0x00000005ff007c0c */ /* 0x000fda000bf05300 */
[----:B------:R-:W-:Y:S05]  /*0fc0*/  @!P0 BRA `(.L_x_13) ;  /* 0x00000000000c8947 */ /* 0x000fea0003800000 */
[----:B------:R-:W0:Y:S02]  /*0fd0*/  LDC.64 R4, c[0x0][0x588] ;  /* 0x00016200ff047b82 */ /* 0x000e240000000a00 */
[----:B0-----:R1:W5:Y:S01]  /*0fe0*/  LDG.E R155, desc[UR36][R4.64] ;  /* 0x00000024049b7981 */ /* 0x001362000c1e1900 */
[----:B------:R-:W-:Y:S05]  /*0ff0*/  BRA `(.L_x_12) ;  /* 0x0000000000087947 */ /* 0x000fea0003800000 */
.L_x_13:
[----:B------:R-:W-:Y:S02]  /*1000*/  ULDC UR4, c[0x0][0x580] ;  /* 0x0001600000047ab9 */ /* 0x000fe40000000800 */
[----:B------:R-:W-:-:S07]  /*1010*/  IMAD.U32 R155, RZ, RZ, UR4 ;  /* 0x00000004ff9b7e24 */ /* 0x000fce000f8e00ff */
.L_x_12:
[----:B------:R-:W-:Y:S02]  /*1020*/  ULDC.64 UR4, c[0x0][0x5a0] ;  /* 0x0001680000047ab9 */ /* 0x000fe40000000a00 */
[----:B------:R-:W-:-:S04]  /*1030*/  ISETP.NE.U32.AND P0, PT, RZ, UR4, PT ;  /* 0x00000004ff007c0c */ /* 0x000fc8000bf05070 */
[----:B------:R-:W-:-:S13]  /*1040*/  ISETP.NE.AND.EX P0, PT, RZ, UR5, PT, P0 ;  /* 0x00000005ff007c0c */ /* 0x000fda000bf05300 */
[----:B------:R-:W-:Y:S05]  /*1050*/  @!P0 BRA `(.L_x_14) ;  /* 0x00000000001c8947 */ /* 0x000fea0003800000 */
[----:B01----:R-:W0:Y:S02]  /*1060*/  LDC.64 R4, c[0x0][0x5a0] ;  /* 0x00016800ff047b82 */ /* 0x003e240000000a00 */
[----:B0-----:R-:W2:Y:S02]  /*1070*/  LDG.E.64 R4, desc[UR36][R4.64] ;  /* 0x0000002404047981 */ /* 0x001ea4000c1e1b00 */
[----:B--2---:R-:W-:-:S04]  /*1080*/  ISETP.NE.U32.AND P0, PT, R4, RZ, PT ;  /* 0x000000ff0400720c */ /* 0x004fc80003f05070 */
[----:B------:R-:W-:-:S13]  /*1090*/  ISETP.NE.AND.EX P0, PT, R5, RZ, PT, P0 ;  /* 0x000000ff0500720c */ /* 0x000fda0003f05300 */
[----:B------:R-:W-:Y:S05]  /*10a0*/  @!P0 BRA `(.L_x_14) ;  /* 0x0000000000088947 */ /* 0x000fea0003800000 */
[----:B------:R0:W5:Y:S01]  /*10b0*/  LD.E R156, desc[UR36][R4.64] ;  /* 0x00000024049c7980 */ /* 0x000162000c101900 */
[----:B------:R-:W-:Y:S05]  /*10c0*/  BRA `(.L_x_15) ;  /* 0x0000000000247947 */ /* 0x000fea0003800000 */
.L_x_14:
[----:B------:R-:W-:Y:S02]  /*10d0*/  ULDC.64 UR4, c[0x0][0x590] ;  /* 0x0001640000047ab9 */ /* 0x000fe40000000a00 */
[----:B------:R-:W-:-:S04]  /*10e0*/  ISETP.NE.U32.AND P0, PT, RZ, UR4, PT ;  /* 0x00000004ff007c0c */ /* 0x000fc8000bf05070 */
[----:B------:R-:W-:-:S13]  /*10f0*/  ISETP.NE.AND.EX P0, PT, RZ, UR5, PT, P0 ;  /* 0x00000005ff007c0c */ /* 0x000fda000bf05300 */
[----:B------:R-:W-:Y:S05]  /*1100*/  @!P0 BRA `(.L_x_16) ;  /* 0x00000000000c8947 */ /* 0x000fea0003800000 */
[----:B------:R-:W2:Y:S02]  /*1110*/  LDC.64 R156, c[0x0][0x590] ;  /* 0x00016400ff9c7b82 */ /* 0x000ea40000000a00 */
[----:B--2---:R2:W5:Y:S01]  /*1120*/  LDG.E R156, desc[UR36][R156.64] ;  /* 0x000000249c9c7981 */ /* 0x004562000c1e1900 */
[----:B------:R-:W-:Y:S05]  /*1130*/  BRA `(.L_x_15) ;  /* 0x0000000000087947 */ /* 0x000fea0003800000 */
.L_x_16:
[----:B------:R-:W-:Y:S02]  /*1140*/  ULDC UR4, c[0x0][0x584] ;  /* 0x0001610000047ab9 */ /* 0x000fe40000000800 */
[----:B------:R-:W-:-:S07]  /*1150*/  MOV R156, UR4 ;  /* 0x00000004009c7c02 */ /* 0x000fce0008000f00 */
.L_x_15:
[----:B------:R-:W-:-:S13]  /*1160*/  LOP3.LUT P0, RZ, R0, 0xff, RZ, 0xc0, !PT ;  /* 0x000000ff00ff7812 */ /* 0x000fda000780c0ff */
[----:B------:R-:W-:Y:S05]  /*1170*/  @!P0 EXIT ;  /* 0x000000000000894d */ /* 0x000fea0003800000 */
[----:B------:R-:W-:Y:S01]  /*1180*/  ULDC UR4, c[0x0][0x28c] ;  /* 0x0000a30000047ab9 */ /* 0x000fe20000000800 */
[----:B------:R-:W-:Y:S01]  /*1190*/  LOP3.LUT R166, R19, 0x1, RZ, 0xfc, !PT ;  /* 0x0000000113a67812 */ /* 0x000fe200078efcff */
[----:B------:R-:W-:Y:S01]  /*11a0*/  UIADD3 UR4, UR4, 0x1f, URZ ;  /* 0x0000001f04047890 */ /* 0x000fe2000fffe03f */
[----:B------:R-:W-:Y:S01]  /*11b0*/  UMOV UR38, URZ ;  /* 0x0000003f00267c82 */ /* 0x000fe20008000000 */
[----:B------:R-:W-:Y:S02]  /*11c0*/  UMOV UR39, URZ ;  /* 0x0000003f00277c82 */ /* 0x000fe40008000000 */
[----:B------:R-:W-:-:S04]  /*11d0*/  USHF.R.S32.HI UR5, URZ, 0x1f, UR4 ;  /* 0x0000001f3f057899 */ /* 0x000fc80008011404 */
[----:B------:R-:W-:-:S04]  /*11e0*/  ULEA.HI UR5, UR5, UR4, URZ, 0x5 ;  /* 0x0000000405057291 */ /* 0x000fc8000f8f283f */
[----:B------:R-:W-:-:S12]  /*11f0*/  USHF.R.S32.HI UR40, URZ, 0x5, UR5 ;  /* 0x000000053f287899 */ /* 0x000fd80008011405 */
.L_x_288:
[----:B------:R-:W-:Y:S01]  /*1200*/  LOP3.LUT R0, R18, 0x80, RZ, 0xc0, !PT ;  /* 0x0000008012007812 */ /* 0x000fe200078ec0ff */
[----:B---3--:R-:W3:Y:S01]  /*1210*/  S2UR UR7, SR_CgaCtaId ;  /* 0x00000000000779c3 */ /* 0x008ee20000008800 */
[----:B------:R-:W-:Y:S02]  /*1220*/  UMOV UR6, 0x400 ;  /* 0x0000040000067882 */ /* 0x000fe40000000000 */
[----:B------:R-:W-:-:S06]  /*1230*/  SHF.R.U32.HI R0, RZ, 0x7, R0 ;  /* 0x00000007ff007819 */ /* 0x000fcc0000011600 */
[----:B----4-:R-:W4:Y:S01]  /*1240*/  SHFL.IDX PT, R0, R0, RZ, 0x1f ;  /* 0x00001fff00007589 */ /* 0x010f2200000e0000 */
[----:B---3--:R-:W-:Y:S01]  /*1250*/  ULEA UR6, UR7, UR6, 0x18 ;  /* 0x0000000607067291 */ /* 0x008fe2000f8ec03f */
[----:B----4-:R-:W-:-:S13]  /*1260*/  R2UR UR4, R0 ;  /* 0x00000000000472ca */ /* 0x010fda00000e0000 */
[----:B------:R-:W-:-:S04]  /*1270*/  ULEA.HI UR5, UR4, UR4, URZ, 0x1 ;  /* 0x0000000404057291 */ /* 0x000fc8000f8f083f */
[----:B------:R-:W-:-:S04]  /*1280*/  ULOP3.LUT UR5, UR5, 0xffffe, URZ, 0xc0, !UPT ;  /* 0x000ffffe05057892 */ /* 0x000fc8000f8ec03f */
[----:B------:R-:W-:-:S03]  /*1290*/  UIADD3 UR5, UR4, -UR5, URZ ;  /* 0x8000000504057290 */ /* 0x000fc6000fffe03f */
[----:B------:R-:W-:Y:S01]  /*12a0*/  ULDC UR4, c[0x0][0x28c] ;  /* 0x0000a30000047ab9 */ /* 0x000fe20000000800 */
[----:B------:R-:W-:Y:S01]  /*12b0*/  ULEA UR5, UR5, UR6, 0xc ;  /* 0x0000000605057291 */ /* 0x000fe2000f8e603f */
[----:B------:R-:W-:-:S03]  /*12c0*/  ISETP.LT.AND P0, PT, RZ, UR4, PT ;  /* 0x00000004ff007c0c */ /* 0x000fc6000bf01270 */
[----:B------:R-:W-:-:S04]  /*12d0*/  UIADD3 UR5, UR5, 0x100, URZ ;  /* 0x0000010005057890 */ /* 0x000fc8000fffe03f */
[----:B------:R-:W-:-:S04]  /*12e0*/  USHF.R.U32.HI UR5, URZ, 0x4, UR5 ;  /* 0x000000043f057899 */ /* 0x000fc80008011605 */
[----:B------:R-:W-:Y:S02]  /*12f0*/  ULOP3.LUT UR41, UR5, 0x3fff, URZ, 0xc0, !UPT ;  /* 0x00003fff05297892 */ /* 0x000fe4000f8ec03f */
[----:B-12---:R-:W-:Y:S10]  /*1300*/  @P0 BRA `(.L_x_17) ;  /* 0x0000000000400947 */ /* 0x006ff40003800000 */
[----:B------:R-:W-:Y:S01]  /*1310*/  MOV R0, 0x0 ;  /* 0x0000000000007802 */ /* 0x000fe20000000f00 */
[----:B------:R-:W-:Y:S01]  /*1320*/  ULDC.64 UR4, c[0x4][0x68] ;  /* 0x01001a0000047ab9 */ /* 0x000fe20000000a00 */
[----:B------:R-:W-:Y:S01]  /*1330*/  ULDC.64 UR6, c[0x4][0x8] ;  /* 0x0100020000067ab9 */ /* 0x000fe20000000a00 */
[----:B01----:R-:W-:Y:S01]  /*1340*/  IMAD.U32 R4, RZ, RZ, UR4 ;  /* 0x00000004ff047e24 */ /* 0x003fe2000f8e00ff */
[----:B------:R0:W1:Y:S01]  /*1350*/  LDC.64 R14, c[0x4][R0] ;  /* 0x01000000000e7b82 */ /* 0x0000620000000a00 */
[----:B------:R-:W-:Y:S01]  /*1360*/  IMAD.U32 R5, RZ, RZ, UR5 ;  /* 0x00000005ff057e24 */ /* 0x000fe2000f8e00ff */
[----:B------:R-:W-:Y:S01]  /*1370*/  ULDC.64 UR4, c[0x4][0x70] ;  /* 0x01001c0000047ab9 */ /* 0x000fe20000000a00 */
[----:B------:R-:W-:Y:S02]  /*1380*/  IMAD.U32 R10, RZ, RZ, UR6 ;  /* 0x00000006ff0a7e24 */ /* 0x000fe4000f8e00ff */
[----:B------:R-:W-:Y:S02]  /*1390*/  IMAD.U32 R6, RZ, RZ, UR4 ;  /* 0x00000004ff067e24 */ /* 0x000fe4000f8e00ff */
[----:B------:R-:W-:-:S02]  /*13a0*/  IMAD.U32 R7, RZ, RZ, UR5 ;  /* 0x00000005ff077e24 */ /* 0x000fc4000f8e00ff */
[----:B------:R-:W-:Y:S02]  /*13b0*/  IMAD.U32 R11, RZ, RZ, UR7 ;  /* 0x00000007ff0b7e24 */ /* 0x000fe4000f8e00ff */
[----:B------:R-:W-:Y:S02]  /*13c0*/  IMAD.MOV.U32 R8, RZ, RZ, 0x1e1 ;  /* 0x000001e1ff087424 */ /* 0x000fe400078e00ff */
[----:B------:R-:W-:Y:S02]  /*13d0*/  IMAD.MOV.U32 R12, RZ, RZ, 0x1 ;  /* 0x00000001ff0c7424 */ /* 0x000fe400078e00ff */
[----:B0-----:R-:W-:-:S07]  /*13e0*/  IMAD.MOV.U32 R13, RZ, RZ, RZ ;  /* 0x000000ffff0d7224 */ /* 0x001fce00078e00ff */
[----:B------:R-:W-:-:S07]  /*13f0*/  LEPC R20, `(.L_x_17) ;  /* 0x000000001014794e */ /* 0x000fce0000000000 */
[----:B-12--5:R-:W-:Y:S05]  /*1400*/  CALL.ABS.NOINC R14 ;  /* 0x000000000e007343 */ /* 0x026fea0003c00000 */
.L_x_17:
[----:B------:R-:W-:-:S13]  /*1410*/  ISETP.NE.AND P0, PT, R166, 0x3, PT ;  /* 0x00000003a600780c */ /* 0x000fda0003f05270 */
[----:B------:R-:W-:Y:S05]  /*1420*/  @!P0 BRA `(.L_x_18) ;  /* 0x0000000000048947 */ /* 0x000fea0003800000 */
[----:B------:R-:W-:Y:S01]  /*1430*/  BPT.TRAP 0x1 ;  /* 0x000000040000795c */ /* 0x000fe20000300000 */
.L_x_18:
[----:B------:R-:W3:Y:S01]  /*1440*/  S2UR UR5, SR_CgaCtaId ;  /* 0x00000000000579c3 */ /* 0x000ee20000008800 */
[----:B------:R-:W-:Y:S01]  /*1450*/  UMOV UR4, 0x400 ;  /* 0x0000040000047882 */ /* 0x000fe20000000000 */
[----:B------:R-:W-:Y:S02]  /*1460*/  IMAD.U32 R3, RZ, RZ, UR39 ;  /* 0x00000027ff037e24 */ /* 0x000fe4000f8e00ff */
[----:B------:R-:W-:-:S05]  /*1470*/  IMAD.U32 R0, RZ, RZ, UR38 ;  /* 0x00000026ff007e24 */ /* 0x000fca000f8e00ff */
[----:B------:R-:W-:Y:S01]  /*1480*/  SHF.L.U32 R0, R0, 0x1f, RZ ;  /* 0x0000001f00007819 */ /* 0x000fe200000006ff */
[----:B---3--:R-:W-:-:S06]  /*1490*/  ULEA UR4, UR5, UR4, 0x18 ;  /* 0x0000000405047291 */ /* 0x008fcc000f8ec03f */
[----:B------:R-:W-:-:S05]  /*14a0*/  IMAD.U32 R6, RZ, RZ, UR4 ;  /* 0x00000004ff067e24 */ /* 0x000fca000f8e00ff */
[----:B------:R-:W-:-:S04]  /*14b0*/  LEA R3, R3, R6, 0x3 ;  /* 0x0000000603037211 */ /* 0x000fc800078e18ff */
[----:B------:R3:W4:Y:S01]  /*14c0*/  SYNCS.PHASECHK.TRANS64.TRYWAIT P1, [R3+URZ], R0 ;  /* 0x00000000030075a7 */ /* 0x000722000802017f */
[----:B------:R-:W-:Y:S05]  /*14d0*/  @!P0 BRA `(.L_x_19) ;  /* 0x0000000000048947 */ /* 0x000fea0003800000 */
[----:B------:R-:W-:Y:S01]  /*14e0*/  BPT.TRAP 0x1 ;  /* 0x000000040000795c */ /* 0x000fe20000300000 */
.L_x_19:
[----:B----4-:R-:W-:Y:S05]  /*14f0*/  @P1 BRA `(.L_x_20) ;  /* 0x0000000000081947 */ /* 0x010fea0003800000 */
[----:B------:R-:W4:Y:S02]  /*1500*/  SYNCS.PHASECHK.TRANS64.TRYWAIT P1, [R3+URZ], R0 ;  /* 0x00000000030075a7 */ /* 0x000f24000802017f */
[----:B----4-:R-:W-:Y:S05]  /*1510*/  @!P1 BRA `(.L_x_21) ;  /* 0x000000ac006c9947 */ /* 0x010fea0003800000 */
.L_x_20:
[----:B------:R-:W-:-:S04]  /*1520*/  UISETP.LT.AND UP0, UPT, UR40, 0x1, UPT ;  /* 0x000000012800788c */ /* 0x000fc8000bf01270 */
[----:B------:R-:W-:-:S06]  /*1530*/  USEL UR4, UR40, 0x1, UP0 ;  /* 0x0000000128047887 */ /* 0x000fcc0008000000 */
[----:B---34-:R-:W-:Y:S01]  /*1540*/  IMAD.U32 R0, RZ, RZ, UR4 ;  /* 0x00000004ff007e24 */ /* 0x018fe2000f8e00ff */
[----:B------:R-:W-:Y:S05]  /*1550*/  WARPSYNC.ALL ;  /* 0x0000000000007948 */ /* 0x000fea0003800000 */
[----:B------:R-:W-:-:S04]  /*1560*/  IADD3 R0, -R0, UR40, RZ ;  /* 0x0000002800007c10 */ /* 0x000fc8000fffe1ff */
[----:B------:R-:W-:Y:S02]  /*1570*/  ISETP.GE.AND P1, PT, R0, 0x1, PT ;  /* 0x000000010000780c */ /* 0x000fe40003f26270 */
[----:B------:R-:W-:Y:S01]  /*1580*/  R2UR UR4, R6 ;  /* 0x00000000060472ca */ /* 0x000fe200000e0000 */
[----:B------:R-:W-:Y:S01]  /*1590*/  WARPGROUP.ARRIVE ;  /* 0x00000000000079c5 */ /* 0x000fe20000000000 */
[----:B------:R-:W-:Y:S01]  /*15a0*/  UMOV UR9, 0x80000020 ;  /* 0x8000002000097882 */ /* 0x000fe20000000000 */
[----:B------:R-:W-:-:S10]  /*15b0*/  UMOV UR11, 0x80000020 ;  /* 0x80000020000b7882 */ /* 0x000fd40000000000 */
[----:B------:R-:W-:-:S04]  /*15c0*/  UIADD3 UR4, UR4, 0x10100, URZ ;  /* 0x0001010004047890 */ /* 0x000fc8000fffe03f */
[----:B------:R-:W-:-:S04]  /*15d0*/  USHF.R.U32.HI UR4, URZ, 0x4, UR4 ;  /* 0x000000043f047899 */ /* 0x000fc80008011604 */
[----:B------:R-:W-:Y:S02]  /*15e0*/  ULOP3.LUT UR5, UR4, 0x3fff, URZ, 0xc0, !UPT ;  /* 0x00003fff04057892 */ /* 0x000fe4000f8ec03f */
[----:B------:R-:W-:Y:S02]  /*15f0*/  ULOP3.LUT UR4, UR41, 0x10000, URZ, 0xfc, !UPT ;  /* 0x0001000029047892 */ /* 0x000fe4000f8efc3f */
[----:B------:R-:W-:Y:S02]  /*1600*/  ULOP3.LUT UR5, UR5, 0x10000, URZ, 0xfc, !UPT ;  /* 0x0001000005057892 */ /* 0x000fe4000f8efc3f */
[----:B------:R-:W-:Y:S02]  /*1610*/  ULEA UR6, UR39, UR4, 0xa ;  /* 0x0000000427067291 */ /* 0x000fe4000f8e503f */
[----:B------:R-:W-:-:S05]  /*1620*/  ULEA UR7, UR39, UR5, 0x9 ;  /* 0x0000000527077291 */ /* 0x000fca000f8e483f */
[----:B------:R-:W-:Y:S02]  /*1630*/  UMOV UR8, UR6 ;  /* 0x0000000600087c82 */ /* 0x000fe40008000000 */
[----:B------:R-:W-:Y:S02]  /*1640*/  UMOV UR10, UR7 ;  /* 0x00000007000a7c82 */ /* 0x000fe40008000000 */
[----:B------:R-:W-:Y:S01]  /*1650*/  HGMMA.64x128x16.F32.BF16 R88, gdesc[UR8], RZ, !UPT, gsb0 ;  /* 0x01e00000085879f0 */ /* 0x000fe2000c0018ff */
[----:B------:R-:W-:Y:S01]  /*1660*/  UIADD3 UR8, UR6, 0x200, URZ ;  /* 0x0000020006087890 */ /* 0x000fe2000fffe03f */
[----:B------:R-:W-:Y:S01]  /*1670*/  UMOV UR9, 0x80000020 ;  /* 0x8000002000097882 */ /* 0x000fe20000000000 */
[----:B------:R-:W-:Y:S02]  /*1680*/  WARPGROUP.DEPBAR.LE gsb0, 0x0 ;  /* 0x00008000000079c5 */ /* 0x000fe40000010000 */
[----:B------:R-:W-:-:S07]  /*1690*/  WARPGROUP.ARRIVE ;  /* 0x00000000000079c5 */ /* 0x000fce0000000000 */
[----:B------:R-:W-:Y:S01]  /*16a0*/  HGMMA.64x128x16.F32.BF16 R24, gdesc[UR8], RZ, !UPT, gsb0 ;  /* 0x01e00000081879f0 */ /* 0x000fe2000c0018ff */
[----:B------:R-:W-:Y:S02]  /*16b0*/  UIADD3 UR8, UR6, 0x2, URZ ;  /* 0x0000000206087890 */ /* 0x000fe4000fffe03f */
[----:B------:R-:W-:Y:S01]  /*16c0*/  UIADD3 UR10, UR7, 0x2, URZ ;  /* 0x00000002070a7890 */ /* 0x000fe2000fffe03f */
[----:B------:R-:W-:Y:S01]  /*16d0*/  UMOV UR9, 0x80000020 ;  /* 0x8000002000097882 */ /* 0x000fe20000000000 */
[----:B------:R-:W-:Y:S01]  /*16e0*/  UMOV UR11, 0x80000020 ;  /* 0x80000020000b7882 */ /* 0x000fe20000000000 */
[----:B------:R-:W-:Y:S02]  /*16f0*/  WARPGROUP.DEPBAR.LE gsb0, 0x0 ;  /* 0x00008000000079c5 */ /* 0x000fe40000010000 */
[----:B------:R-:W-:-:S06]  /*1700*/  WARPGROUP.ARRIVE ;  /* 0x00000000000079c5 */ /* 0x000fcc0000000000 */
[----:B------:R-:W-:Y:S01]  /*1710*/  HGMMA.64x128x16.F32.BF16 R88, gdesc[UR8], R88, gsb0 ;  /* 0x01e00000085879f0 */ /* 0x000fe20008001858 */
[----:B------:R-:W-:Y:S01]  /*1720*/  UIADD3 UR8, UR6, 0x202, URZ ;  /* 0x0000020206087890 */ /* 0x000fe2000fffe03f */
[----:B------:R-:W-:Y:S01]  /*1730*/  UMOV UR9, 0x80000020 ;  /* 0x8000002000097882 */ /* 0x000fe20000000000 */
[----:B------:R-:W-:Y:S02]  /*1740*/  WARPGROUP.DEPBAR.LE gsb0, 0x0 ;  /* 0x00008000000079c5 */ /* 0x000fe40000010000 */
[----:B------:R-:W-:-:S07]  /*1750*/  WARPGROUP.ARRIVE ;  /* 0x00000000000079c5 */ /* 0x000fce0000000000 */
[----:B------:R-:W-:Y:S03]  /*1760*/  HGMMA.64x128x16.F32.BF16 R24, gdesc[UR8], R24, gsb0 ;  /* 0x01e00000081879f0 */ /* 0x000fe60008001818 */
[----:B------:R-:W-:Y:S02]  /*1770*/  WARPGROUP.DEPBAR.LE gsb0, 0x0 ;  /* 0x00008000000079c5 */ /* 0x000fe40000010000 */
[----:B------:R-:W-:Y:S05]  /*1780*/  @!P1 BRA `(.L_x_22) ;  /* 0x0000000400149947 */ /* 0x000fea0003800000 */
[----:B------:R-:W-:Y:S02]  /*1790*/  UIADD3 UR6, UR39, 0x1, URZ ;  /* 0x0000000127067890 */ /* 0x000fe4000fffe03f */
[----:B------:R-:W-:Y:S02]  /*17a0*/  IMAD.U32 R3, RZ, RZ, UR39 ;  /* 0x00000027ff037e24 */ /* 0x000fe4000f8e00ff */
[----:B------:R-:W-:-:S04]  /*17b0*/  UISETP.NE.AND UP0, UPT, UR6, 0x4, UPT ;  /* 0x000000040600788c */ /* 0x000fc8000bf05270 */
[----:B------:R-:W-:Y:S02]  /*17c0*/  USEL UR7, URZ, 0x1, UP0 ;  /* 0x000000013f077887 */ /* 0x000fe40008000000 */
[----:B------:R-:W-:Y:S02]  /*17d0*/  USEL UR6, UR6, URZ, UP0 ;  /* 0x0000003f06067287 */ /* 0x000fe40008000000 */
[----:B------:R-:W-:-:S06]  /*17e0*/  ULOP3.LUT UR7, UR38, UR7, URZ, 0x3c, !UPT ;  /* 0x0000000726077292 */ /* 0x000fcc000f8e3c3f */
[----:B------:R-:W-:-:S07]  /*17f0*/  IMAD.U32 R7, RZ, RZ, UR7 ;  /* 0x00000007ff077e24 */ /* 0x000fce000f8e00ff */
.L_x_29:
[----:B------:R-:W-:Y:S05]  /*1800*/  @!P0 BRA `(.L_x_23) ;  /* 0x0000000000048947 */ /* 0x000fea0003800000 */
[----:B------:R-:W-:Y:S01]  /*1810*/  BPT.TRAP 0x1 ;  /* 0x000000040000795c */ /* 0x000fe20000300000 */
.L_x_23:
[----:B------:R-:W3:Y:S01]  /*1820*/  S2UR UR8, SR_CgaCtaId ;  /* 0x00000000000879c3 */ /* 0x000ee20000008800 */
[----:B------:R-:W-:Y:S01]  /*1830*/  UMOV UR7, 0x400 ;  /* 0x0000040000077882 */ /* 0x000fe20000000000 */
[----:B01----:R-:W-:Y:S01]  /*1840*/  IMAD.U32 R5, RZ, RZ, UR6 ;  /* 0x00000006ff057e24 */ /* 0x003fe2000f8e00ff */
[----:B------:R-:W-:Y:S01]  /*1850*/  SHF.L.U32 R4, R7, 0x1f, RZ ;  /* 0x0000001f07047819 */ /* 0x000fe200000006ff */
[----:B---3--:R-:W-:-:S06]  /*1860*/  ULEA UR7, UR8, UR7, 0x18 ;  /* 0x0000000708077291 */ /* 0x008fcc000f8ec03f */
[----:B------:R-:W-:-:S04]  /*1870*/  IMAD.U32 R6, RZ, RZ, UR7 ;  /* 0x00000007ff067e24 */ /* 0x000fc8000f8e00ff */
[----:B------:R-:W-:-:S04]  /*1880*/  IMAD R5, R5, 0x8, R6 ;  /* 0x0000000805057824 */ /* 0x000fc800078e0206 */
[----:B------:R0:W1:Y:S01]  /*1890*/  SYNCS.PHASECHK.TRANS64.TRYWAIT P1, [R5+URZ], R4 ;  /* 0x00000004050075a7 */ /* 0x000062000802017f */
[----:B------:R-:W-:Y:S05]  /*18a0*/  @!P0 BRA `(.L_x_24) ;  /* 0x0000000000048947 */ /* 0x000fea0003800000 */
[----:B------:R-:W-:Y:S01]  /*18b0*/  BPT.TRAP 0x1 ;  /* 0x000000040000795c */ /* 0x000fe20000300000 */
.L_x_24:
[----:B-1----:R-:W-:Y:S05]  /*18c0*/  @P1 BRA `(.L_x_25) ;  /* 0x0000000000081947 */ /* 0x002fea0003800000 */
[----:B------:R-:W1:Y:S02]  /*18d0*/  SYNCS.PHASECHK.TRANS64.TRYWAIT P1, [R5+URZ], R4 ;  /* 0x00000004050075a7 */ /* 0x000e64000802017f */
[----:B-1----:R-:W-:Y:S05]  /*18e0*/  @!P1 BRA `(.L_x_26) ;  /* 0x000000a8008c9947 */ /* 0x002fea0003800000 */
.L_x_25:
[----:B------:R-:W-:Y:S01]  /*18f0*/  ULEA UR7, UR6, UR4, 0xa ;  /* 0x0000000406077291 */ /* 0x000fe2000f8e503f */
[----:B------:R-:W-:Y:S01]  /*1900*/  WARPGROUP.ARRIVE ;  /* 0x00000000000079c5 */ /* 0x000fe20000000000 */
[----:B------:R-:W-:Y:S01]  /*1910*/  ULEA UR12, UR6, UR5, 0x9 ;  /* 0x00000005060c7291 */ /* 0x000fe2000f8e483f */
[----:B------:R-:W-:Y:S01]  /*1920*/  UMOV UR9, 0x80000020 ;  /* 0x8000002000097882 */ /* 0x000fe20000000000 */
[----:B------:R-:W-:-:S03]  /*1930*/  UMOV UR11, 0x80000020 ;  /* 0x80000020000b7882 */ /* 0x000fc60000000000 */
[----:B------:R-:W-:Y:S02]  /*1940*/  UMOV UR8, UR7 ;  /* 0x0000000700087c82 */ /* 0x000fe40008000000 */
[----:B------:R-:W-:Y:S02]  /*1950*/  UMOV UR10, UR12 ;  /* 0x0000000c000a7c82 */ /* 0x000fe40008000000 */
[----:B------:R-:W-:Y:S01]  /*1960*/  HGMMA.64x128x16.F32.BF16 R88, gdesc[UR8], R88, gsb0 ;  /* 0x01e00000085879f0 */ /* 0x000fe20008001858 */
[----:B------:R-:W-:Y:S01]  /*1970*/  UIADD3 UR8, UR7, 0x200, URZ ;  /* 0x0000020007087890 */ /* 0x000fe2000fffe03f */
[----:B------:R-:W-:Y:S01]  /*1980*/  UMOV UR9, 0x80000020 ;  /* 0x8000002000097882 */ /* 0x000fe20000000000 */
[----:B------:R-:W-:Y:S02]  /*1990*/  WARPGROUP.DEPBAR.LE gsb0, 0x0 ;  /* 0x00008000000079c5 */ /* 0x000fe40000010000 */
[----:B------:R-:W-:-:S07]  /*19a0*/  WARPGROUP.ARRIVE ;  /* 0x00000000000079c5 */ /* 0x000fce0000000000 */
[----:B------:R-:W-:Y:S01]  /*19b0*/  HGMMA.64x128x16.F32.BF16 R24, gdesc[UR8], R24, gsb0 ;  /* 0x01e00000081879f0 */ /* 0x000fe20008001818 */
        /* <DEDUP_REMOVED lines=14> */
[----:B------:R-:W-:Y:S01]  /*1aa0*/  BPT.TRAP 0x1 ;  /* 0x000000040000795c */ /* 0x000fe20000300000 */
.L_x_27:
[----:B------:R-:W-:-:S13]  /*1ab0*/  ISETP.NE.AND P1, PT, R22, RZ, PT ;  /* 0x000000ff1600720c */ /* 0x000fda0003f25270 */
[----:B01----:R-:W-:-:S04]  /*1ac0*/  @P1 IMAD R4, R3, 0x8, R6 ;  /* 0x0000000803041824 */ /* 0x003fc800078e0206 */
[----:B------:R-:W-:-:S05]  /*1ad0*/  @P1 VIADD R5, R4, 0x20 ;  /* 0x0000002004051836 */ /* 0x000fca0000000000 */
[----:B------:R-:W-:-:S04]  /*1ae0*/  @P1 PRMT R5, R152, 0x654, R5 ;  /* 0x0000065498051816 */ /* 0x000fc80000000005 */
[----:B------:R0:W-:Y:S01]  /*1af0*/  @P1 SYNCS.ARRIVE.TRANS64.RED.A1T0 RZ, [R5+URZ], RZ ;  /* 0x000000ff05ff19a7 */ /* 0x0001e2000810043f */
[----:B------:R-:W-:-:S13]  /*1b00*/  ISETP.GT.U32.AND P1, PT, R19, 0x1, PT ;  /* 0x000000011300780c */ /* 0x000fda0003f24070 */
[----:B0-----:R-:W-:Y:S05]  /*1b10*/  @P1 BRA `(.L_x_28) ;  /* 0x0000000000041947 */ /* 0x001fea0003800000 */
[----:B------:R-:W-:Y:S01]  /*1b20*/  BPT.TRAP 0x1 ;  /* 0x000000040000795c */ /* 0x000fe20000300000 */
.L_x_28:
[----:B------:R-:W-:Y:S01]  /*1b30*/  UIADD3 UR6, UR6, 0x1, URZ ;  /* 0x0000000106067890 */ /* 0x000fe2000fffe03f */
[C---:B------:R-:W-:Y:S01]  /*1b40*/  ISETP.GT.AND P2, PT, R0.reuse, 0x1, PT ;  /* 0x000000010000780c */ /* 0x040fe20003f44270 */
[----:B------:R-:W-:Y:S02]  /*1b50*/  VIADD R3, R3, 0x1 ;  /* 0x0000000103037836 */ /* 0x000fe40000000000 */
[----:B------:R-:W-:Y:S01]  /*1b60*/  UISETP.NE.AND UP0, UPT, UR6, 0x4, UPT ;  /* 0x000000040600788c */ /* 0x000fe2000bf05270 */
[----:B------:R-:W-:Y:S02]  /*1b70*/  VIADD R0, R0, 0xffffffff ;  /* 0xffffffff00007836 */ /* 0x000fe40000000000 */
[C---:B------:R-:W-:Y:S01]  /*1b80*/  ISETP.NE.AND P1, PT, R3.reuse, 0x4, PT ;  /* 0x000000040300780c */ /* 0x040fe20003f25270 */
[----:B------:R-:W-:Y:S02]  /*1b90*/  USEL UR7, URZ, 0x1, UP0 ;  /* 0x000000013f077887 */ /* 0x000fe40008000000 */
[----:B------:R-:W-:Y:S01]  /*1ba0*/  USEL UR6, UR6, URZ, UP0 ;  /* 0x0000003f06067287 */ /* 0x000fe20008000000 */
[----:B------:R-:W-:-:S03]  /*1bb0*/  SEL R3, R3, RZ, P1 ;  /* 0x000000ff03037207 */ /* 0x000fc60000800000 */
[----:B------:R-:W-:Y:S01]  /*1bc0*/  LOP3.LUT R7, R7, UR7, RZ, 0x3c, !PT ;  /* 0x0000000707077c12 */ /* 0x000fe2000f8e3cff */
[----:B------:R-:W-:Y:S07]  /*1bd0*/  @P2 BRA `(.L_x_29) ;  /* 0xfffffffc00082947 */ /* 0x000fee000383ffff */
.L_x_22:
[----:B------:R-:W3:Y:S02]  /*1be0*/  LDC R0, c[0x0][0x28c] ;  /* 0x0000a300ff007b82 */ /* 0x000ee40000000800 */
[----:B---3--:R-:W-:-:S13]  /*1bf0*/  ISETP.GE.AND P1, PT, R0, 0x1, PT ;  /* 0x000000010000780c */ /* 0x008fda0003f26270 */
[----:B------:R-:W-:Y:S05]  /*1c00*/  @!P1 BRA `(.L_x_30) ;  /* 0x0000000000409947 */ /* 0x000fea0003800000 */
[----:B------:R-:W-:Y:S05]  /*1c10*/  @!P0 BRA `(.L_x_31) ;  /* 0x0000000000048947 */ /* 0x000fea0003800000 */
[----:B------:R-:W-:Y:S01]  /*1c20*/  BPT.TRAP 0x1 ;  /* 0x000000040000795c */ /* 0x000fe20000300000 */
.L_x_31:
[----:B------:R-:W-:Y:S01]  /*1c30*/  ISETP.NE.AND P0, PT, R22, RZ, PT ;  /* 0x000000ff1600720c */ /* 0x000fe20003f05270 */
[----:B------:R-:W-:-:S12]  /*1c40*/  UISETP.LT.AND UP1, UPT, UR40, 0x1, UPT ;  /* 0x000000012800788c */ /* 0x000fd8000bf21270 */
[----:B------:R-:W-:-:S05]  /*1c50*/  VOTEU.ANY UP0, P0 ;  /* 0x00000000003f7886 */ /* 0x000fca0000000100 */
[----:B------:R-:W-:-:S04]  /*1c60*/  @UP0 USEL UR4, UR40, 0x1, UP1 ;  /* 0x0000000128040887 */ /* 0x000fc80008800000 */
[----:B------:R-:W-:-:S06]  /*1c70*/  @UP0 UIADD3 UR4, UR39, UR40, -UR4 ;  /* 0x0000002827040290 */ /* 0x000fcc000fffe804 */
[----:B------:R-:W-:-:S04]  /*1c80*/  IMAD.U32 R0, RZ, RZ, UR4 ;  /* 0x00000004ff007e24 */ /* 0x000fc8000f8e00ff */
[----:B------:R-:W-:-:S05]  /*1c90*/  @P0 IMAD.SHL.U32 R0, R0, 0x8, RZ ;  /* 0x0000000800000824 */ /* 0x000fca00078e00ff */
[----:B------:R-:W-:-:S04]  /*1ca0*/  @P0 LOP3.LUT R0, R0, 0x18, RZ, 0xc0, !PT ;  /* 0x0000001800000812 */ /* 0x000fc800078ec0ff */
[----:B------:R-:W-:-:S04]  /*1cb0*/  @P0 IADD3 R3, R6, 0x20, R0 ;  /* 0x0000002006030810 */ /* 0x000fc80007ffe000 */
[----:B------:R-:W-:-:S04]  /*1cc0*/  @P0 PRMT R3, R152, 0x654, R3 ;  /* 0x0000065498030816 */ /* 0x000fc80000000003 */
[----:B------:R3:W-:Y:S01]  /*1cd0*/  @P0 SYNCS.ARRIVE.TRANS64.RED.A1T0 RZ, [R3+URZ], RZ ;  /* 0x000000ff03ff09a7 */ /* 0x0007e2000810043f */
[----:B------:R-:W-:-:S13]  /*1ce0*/  ISETP.GT.U32.AND P0, PT, R19, 0x1, PT ;  /* 0x000000011300780c */ /* 0x000fda0003f04070 */
[----:B---3--:R-:W-:Y:S05]  /*1cf0*/  @P0 BRA `(.L_x_30) ;  /* 0x0000000000040947 */ /* 0x008fea0003800000 */
[----:B------:R-:W-:Y:S01]  /*1d00*/  BPT.TRAP 0x1 ;  /* 0x000000040000795c */ /* 0x000fe20000300000 */
.L_x_30:
[----:B------:R-:W3:Y:S01]  /*1d10*/  LDC R6, c[0x0][0x288] ;  /* 0x0000a200ff067b82 */ /* 0x000ee20000000800 */
[--C-:B------:R-:W-:Y:S01]  /*1d20*/  SHF.R.U32.HI R0, RZ, 0x2, R18.reuse ;  /* 0x00000002ff007819 */ /* 0x100fe20000011612 */
[----:B------:R-:W-:Y:S01]  /*1d30*/  UIADD3 UR39, UR40, UR39, URZ ;  /* 0x0000002728277290 */ /* 0x000fe2000fffe03f */
[----:B01----:R-:W-:Y:S01]  /*1d40*/  SHF.R.U32.HI R5, RZ, 0x7, R18 ;  /* 0x00000007ff057819 */ /* 0x003fe20000011612 */
[----:B------:R-:W-:Y:S01]  /*1d50*/  IMAD.SHL.U32 R13, R154, 0x80, RZ ;  /* 0x000000809a0d7824 */ /* 0x000fe200078e00ff */
[----:B------:R-:W-:Y:S01]  /*1d60*/  LOP3.LUT R4, R18, 0x60, RZ, 0xc0, !PT ;  /* 0x0000006012047812 */ /* 0x000fe200078ec0ff */
[----:B------:R-:W-:Y:S01]  /*1d70*/  USHF.R.U32.HI UR4, URZ, 0x2, UR39 ;  /* 0x000000023f047899 */ /* 0x000fe20008011627 */
[----:B------:R-:W-:Y:S01]  /*1d80*/  LOP3.LUT R3, R0, 0x7, RZ, 0xc0, !PT ;  /* 0x0000000700037812 */ /* 0x000fe200078ec0ff */
[----:B------:R-:W-:Y:S01]  /*1d90*/  ULDC UR8, c[0x0][0x284] ;  /* 0x0000a10000087ab9 */ /* 0x000fe20000000800 */
[----:B------:R-:W-:Y:S01]  /*1da0*/  LOP3.LUT R0, R5, 0x1, RZ, 0xc0, !PT ;  /* 0x0000000105007812 */ /* 0x000fe200078ec0ff */
[----:B------:R-:W-:Y:S01]  /*1db0*/  ULOP3.LUT UR4, UR4, 0x1, URZ, 0xc0, !UPT ;  /* 0x0000000104047892 */ /* 0x000fe2000f8ec03f */
[----:B------:R-:W-:Y:S01]  /*1dc0*/  SHF.R.U32.HI R10, RZ, 0x1, R4 ;  /* 0x00000001ff0a7819 */ /* 0x000fe20000011604 */
[----:B------:R-:W-:Y:S01]  /*1dd0*/  UISETP.GT.U32.AND UP1, UPT, UR39, 0x3, UPT ;  /* 0x000000032700788c */ /* 0x000fe2000bf24070 */
[----:B------:R-:W-:Y:S01]  /*1de0*/  SHF.L.U32 R4, R0, 0x6, RZ ;  /* 0x0000000600047819 */ /* 0x000fe200000006ff */
[----:B------:R-:W-:Y:S01]  /*1df0*/  UISETP.NE.U32.AND UP0, UPT, UR4, 0x1, UPT ;  /* 0x000000010400788c */ /* 0x000fe2000bf05070 */
[--C-:B------:R-:W-:Y:S01]  /*1e00*/  IADD3 R5, RZ, -R10, -R3.reuse ;  /* 0x8000000aff057210 */ /* 0x100fe20007ffe803 */
[----:B------:R-:W-:Y:S01]  /*1e10*/  ULDC.64 UR6, c[0x0][0x5d0] ;  /* 0x0001740000067ab9 */ /* 0x000fe20000000a00 */
[----:B--2---:R-:W-:Y:S01]  /*1e20*/  LOP3.LUT R157, R4, 0x40, R3, 0xe2, !PT ;  /* 0x00000040049d7812 */ /* 0x004fe200078ee203 */
[----:B------:R-:W-:Y:S01]  /*1e30*/  UISETP.LT.U32.AND UP1, UPT, UR40, 0x4, UP1 ;  /* 0x000000042800788c */ /* 0x000fe20008f21070 */
[----:B------:R-:W-:Y:S01]  /*1e40*/  LOP3.LUT R3, R18, 0x3, RZ, 0xc0, !PT ;  /* 0x0000000312037812 */ /* 0x000fe200078ec0ff */
[----:B------:R-:W-:Y:S01]  /*1e50*/  UISETP.GT.U32.AND UP0, UPT, UR40, 0x3, !UP0 ;  /* 0x000000032800788c */ /* 0x000fe2000c704070 */
[----:B------:R-:W-:Y:S01]  /*1e60*/  SHF.R.S32.HI R21, RZ, 0x1f, R23 ;  /* 0x0000001fff157819 */ /* 0x000fe20000011417 */
[----:B------:R-:W-:Y:S01]  /*1e70*/  IMAD R0, R0, -0x40, R5 ;  /* 0xffffffc000007824 */ /* 0x000fe200078e0205 */
[----:B------:R-:W-:Y:S01]  /*1e80*/  USEL UR5, URZ, 0x1, !UP1 ;  /* 0x000000013f057887 */ /* 0x000fe2000c800000 */
[----:B---3--:R-:W-:Y:S01]  /*1e90*/  IMAD R12, R3, -0x2, R6 ;  /* 0xfffffffe030c7824 */ /* 0x008fe200078e0206 */
[----:B------:R-:W-:Y:S01]  /*1ea0*/  ISETP.GE.AND P0, PT, R13, R6, PT ;  /* 0x000000060d00720c */ /* 0x000fe20003f06270 */
[----:B------:R-:W-:Y:S01]  /*1eb0*/  IMAD.SHL.U32 R3, R153, 0x100, RZ ;  /* 0x0000010099037824 */ /* 0x000fe200078e00ff */
[----:B------:R-:W-:Y:S01]  /*1ec0*/  USEL UR4, URZ, 0x1, !UP0 ;  /* 0x000000013f047887 */ /* 0x000fe2000c000000 */
[----:B------:R-:W-:Y:S01]  /*1ed0*/  IMAD.SHL.U32 R6, R18, 0x2, RZ ;  /* 0x0000000212067824 */ /* 0x000fe200078e00ff */
[----:B------:R-:W-:Y:S01]  /*1ee0*/  ULOP3.LUT UR39, UR39, 0x3, URZ, 0xc0, !UPT ;  /* 0x0000000327277892 */ /* 0x000fe2000f8ec03f */
[----:B------:R-:W-:Y:S01]  /*1ef0*/  IMAD R4, R21, UR6, RZ ;  /* 0x0000000615047c24 */ /* 0x000fe2000f8e02ff */
[----:B------:R-:W-:Y:S01]  /*1f00*/  ISETP.GE.OR P0, PT, R3, UR8, P0 ;  /* 0x0000000803007c0c */ /* 0x000fe20008706670 */
[----:B------:R-:W-:Y:S01]  /*1f10*/  IMAD.WIDE R8, R153, 0x100, RZ ;  /* 0x0000010099087825 */ /* 0x000fe200078e02ff */
[----:B------:R-:W-:Y:S01]  /*1f20*/  LOP3.LUT R6, R13, 0x6, R6, 0xf8, !PT ;  /* 0x000000060d067812 */ /* 0x000fe200078ef806 */
[----:B------:R-:W-:Y:S01]  /*1f30*/  ULOP3.LUT UR38, UR4, UR38, UR5, 0x96, !UPT ;  /* 0x0000002604267292 */ /* 0x000fe2000f8e9605 */
[----:B------:R-:W-:Y:S01]  /*1f40*/  IADD3 R3, -R3, UR8, R0 ;  /* 0x0000000803037c10 */ /* 0x000fe2000fffe100 */
[----:B------:R-:W-:Y:S01]  /*1f50*/  IMAD R11, R23, UR7, R4 ;  /* 0x00000007170b7c24 */ /* 0x000fe2000f8e0204 */
[----:B------:R-:W-:Y:S01]  /*1f60*/  SHF.R.S32.HI R7, RZ, 0x1f, R6 ;  /* 0x0000001fff077819 */ /* 0x000fe20000011406 */
[----:B------:R-:W-:Y:S01]  /*1f70*/  IMAD.IADD R0, R12, 0x1, -R13 ;  /* 0x000000010c007824 */ /* 0x000fe200078e0a0d */
[----:B------:R-:W-:Y:S01]  /*1f80*/  LOP3.LUT R157, R8, R157, R10, 0xfe, !PT ;  /* 0x0000009d089d7212 */ /* 0x000fe200078efe0a */
[----:B------:R-:W-:-:S02]  /*1f90*/  IMAD.MOV.U32 R153, RZ, RZ, -0x1 ;  /* 0xffffffffff997424 */ /* 0x000fc400078e00ff */
[----:B------:R-:W-:-:S04]  /*1fa0*/  IMAD.WIDE.U32 R4, R23, UR6, R6 ;  /* 0x0000000617047c25 */ /* 0x000fc8000f8e0006 */
[----:B------:R-:W-:Y:S02]  /*1fb0*/  IMAD.IADD R11, R5, 0x1, R11 ;  /* 0x00000001050b7824 */ /* 0x000fe400078e020b */
[----:B------:R-:W-:Y:S01]  /*1fc0*/  IMAD.MOV.U32 R10, RZ, RZ, R4 ;  /* 0x000000ffff0a7224 */ /* 0x000fe200078e0004 */
[----:B------:R-:W-:Y:S06]  /*1fd0*/  @P0 BRA `(.L_x_32) ;  /* 0x0000008400680947 */ /* 0x000fec0003800000 */
[----:B------:R-:W0:Y:S01]  /*1fe0*/  LDC.64 R4, c[0x0][0x5c8] ;  /* 0x00017200ff047b82 */ /* 0x000e220000000a00 */
[----:B-----5:R-:W-:Y:S01]  /*1ff0*/  FSETP.NEU.AND P0, PT, R156, RZ, PT ;  /* 0x000000ff9c00720b */ /* 0x020fe20003f0d000 */
[----:B------:R-:W-:Y:S01]  /*2000*/  BSSY B0, `(.L_x_32) ;  /* 0x0000857000007945 */ /* 0x000fe20003800000 */
[----:B------:R-:W-:-:S04]  /*2010*/  ISETP.GT.AND P3, PT, R3, RZ, PT ;  /* 0x000000ff0300720c */ /* 0x000fc80003f64270 */
[----:B------:R-:W-:Y:S01]  /*2020*/  ISETP.GT.AND P1, PT, R0, RZ, P3 ;  /* 0x000000ff0000720c */ /* 0x000fe20001f24270 */
[-C--:B0-----:R-:W-:Y:S02]  /*2030*/  IMAD R12, R9, R4.reuse, RZ ;  /* 0x00000004090c7224 */ /* 0x081fe400078e02ff */
[----:B------:R-:W-:-:S04]  /*2040*/  IMAD.WIDE.U32 R168, R157, R4, R10 ;  /* 0x000000049da87225 */ /* 0x000fc800078e000a */
[----:B------:R-:W-:-:S04]  /*2050*/  IMAD R11, R157, R5, R12 ;  /* 0x000000059d0b7224 */ /* 0x000fc800078e020c */
[----:B------:R-:W-:Y:S01]  /*2060*/  IMAD.IADD R167, R169, 0x1, R11 ;  /* 0x00000001a9a77824 */ /* 0x000fe200078e020b */
[----:B------:R-:W-:Y:S06]  /*2070*/  @!P0 BRA `(.L_x_33) ;  /* 0x0000006000088947 */ /* 0x000fec0003800000 */
[----:B------:R-:W0:Y:S01]  /*2080*/  LDC.64 R12, c[0x0][0x5b8] ;  /* 0x00016e00ff0c7b82 */ /* 0x000e220000000a00 */
[----:B------:R-:W-:-:S07]  /*2090*/  ULDC.64 UR4, c[0x0][0x5c0] ;  /* 0x0001700000047ab9 */ /* 0x000fce0000000a00 */
[----:B------:R-:W1:Y:S08]  /*20a0*/  LDC.64 R14, c[0x0][0x5b0] ;  /* 0x00016c00ff0e7b82 */ /* 0x000e700000000a00 */
[----:B------:R-:W2:Y:S01]  /*20b0*/  LDC.64 R10, c[0x0][0x5a8] ;  /* 0x00016a00ff0a7b82 */ /* 0x000ea20000000a00 */
[----:B0-----:R-:W-:-:S04]  /*20c0*/  IMAD R20, R21, R12, RZ ;  /* 0x0000000c15147224 */ /* 0x001fc800078e02ff */
[C---:B------:R-:W-:Y:S02]  /*20d0*/  IMAD R13, R23.reuse, R13, R20 ;  /* 0x0000000d170d7224 */ /* 0x040fe400078e0214 */
[----:B------:R-:W-:-:S04]  /*20e0*/  IMAD.WIDE.U32 R20, R23, R12, R6 ;  /* 0x0000000c17147225 */ /* 0x000fc800078e0006 */
[-C--:B-1----:R-:W-:Y:S02]  /*20f0*/  IMAD R154, R9, R14.reuse, RZ ;  /* 0x0000000e099a7224 */ /* 0x082fe400078e02ff */
[----:B------:R-:W-:Y:S02]  /*2100*/  IMAD.IADD R159, R21, 0x1, R13 ;  /* 0x00000001159f7824 */ /* 0x000fe400078e020d */
[----:B------:R-:W-:Y:S02]  /*2110*/  IMAD.MOV.U32 R158, RZ, RZ, R20 ;  /* 0x000000ffff9e7224 */ /* 0x000fe400078e0014 */
[C---:B------:R-:W-:Y:S02]  /*2120*/  IMAD R169, R157.reuse, R15, R154 ;  /* 0x0000000f9da97224 */ /* 0x040fe400078e029a */
[----:B------:R-:W-:-:S04]  /*2130*/  IMAD.WIDE.U32 R160, R157, R14, R158 ;  /* 0x0000000e9da07225 */ /* 0x000fc800078e009e */
[----:B------:R-:W-:Y:S01]  /*2140*/  IMAD.IADD R154, R161, 0x1, R169 ;  /* 0x00000001a19a7824 */ /* 0x000fe200078e02a9 */
[----:B--2---:R-:W-:-:S04]  /*2150*/  LEA R162, P0, R160, R10, 0x1 ;  /* 0x0000000aa0a27211 */ /* 0x004fc800078008ff */
[----:B------:R-:W-:-:S05]  /*2160*/  LEA.HI.X R163, R160, R11, R154, 0x1, P0 ;  /* 0x0000000ba0a37211 */ /* 0x000fca00000f0c9a */
[----:B------:R-:W2:Y:S01]  /*2170*/  @P1 LDG.E.LTC128B.U16 R154, desc[UR36][R162.64] ;  /* 0x00000024a29a1981 */ /* 0x000ea2000c1e1520 */
[----:B------:R-:W-:Y:S01]  /*2180*/  IMAD.WIDE.U32 R164, R157, R14, R6 ;  /* 0x0000000e9da47225 */ /* 0x000fe200078e0006 */
[----:B------:R-:W-:Y:S01]  /*2190*/  ISETP.GT.AND P2, PT, R0, 0x1, P3 ;  /* 0x000000010000780c */ /* 0x000fe20001f44270 */
[----:B------:R-:W-:Y:S01]  /*21a0*/  BSSY B1, `(.L_x_34) ;  /* 0x0000012000017945 */ /* 0x000fe20003800000 */
[----:B------:R-:W-:Y:S02]  /*21b0*/  LEA R160, P0, R168, UR4, 0x1 ;  /* 0x00000004a8a07c11 */ /* 0x000fe4000f8008ff */
[----:B------:R-:W-:-:S03]  /*21c0*/  IADD3 R165, R169, R165, RZ ;  /* 0x000000a5a9a57210 */ /* 0x000fc60007ffe0ff */
[----:B------:R-:W-:-:S04]  /*21d0*/  IMAD.WIDE.U32 R164, R23, R12, R164 ;  /* 0x0000000c17a47225 */ /* 0x000fc800078e00a4 */
[----:B--2---:R-:W-:-:S04]  /*21e0*/  IMAD.U32 R161, R154, 0x10000, RZ ;  /* 0x000100009aa17824 */ /* 0x004fc800078e00ff */
[----:B------:R-:W-:-:S04]  /*21f0*/  FMUL R161, R161, R156 ;  /* 0x0000009ca1a17220 */ /* 0x000fc80000400000 */
[----:B------:R-:W-:Y:S01]  /*2200*/  FFMA R161, R88, R155, R161 ;  /* 0x0000009b58a17223 */ /* 0x000fe200000000a1 */
[----:B------:R-:W-:-:S04]  /*2210*/  IMAD.IADD R88, R13, 0x1, R165 ;  /* 0x000000010d587824 */ /* 0x000fc800078e02a5 */
[----:B------:R-:W-:Y:S02]  /*2220*/  F2FP.BF16.F32.PACK_AB R163, RZ, R161 ;  /* 0x000000a1ffa3723e */ /* 0x000fe400000010ff */
[----:B------:R-:W-:Y:S02]  /*2230*/  LEA.HI.X R161, R168, UR5, R167, 0x1, P0 ;  /* 0x00000005a8a17c11 */ /* 0x000fe400080f0ca7 */
[----:B------:R-:W-:Y:S02]  /*2240*/  PRMT R165, R163, 0x7610, R165 ;  /* 0x00007610a3a57816 */ /* 0x000fe400000000a5 */
[----:B------:R-:W-:-:S03]  /*2250*/  LEA R162, P0, R164, R10, 0x1 ;  /* 0x0000000aa4a27211 */ /* 0x000fc600078008ff */
[----:B------:R0:W-:Y:S01]  /*2260*/  @P1 STG.E.U16 desc[UR36][R160.64], R165 ;  /* 0x000000a5a0001986 */ /* 0x0001e2000c101524 */
[----:B------:R-:W-:Y:S01]  /*2270*/  LEA.HI.X R163, R164, R11, R88, 0x1, P0 ;  /* 0x0000000ba4a37211 */ /* 0x000fe200000f0c58 */
[C---:B------:R-:W-:Y:S01]  /*2280*/  IMAD.SHL.U32 R164, R14.reuse, 0x8, RZ ;  /* 0x000000080ea47824 */ /* 0x040fe200078e00ff */
[----:B0-----:R-:W-:Y:S01]  /*2290*/  SHF.L.U64.HI R165, R14, 0x3, R15 ;  /* 0x000000030ea57819 */ /* 0x001fe2000001020f */
[----:B------:R-:W-:Y:S06]  /*22a0*/  @!P2 BRA `(.L_x_35) ;  /* 0x000000000004a947 */ /* 0x000fec0003800000 */
[----:B------:R0:W5:Y:S02]  /*22b0*/  LDG.E.LTC128B.U16 R154, desc[UR36][R162.64+0x2] ;  /* 0x00000224a29a7981 */ /* 0x000164000c1e1520 */
.L_x_35:
[----:B------:R-:W-:Y:S05]  /*22c0*/  BSYNC B1 ;  /* 0x0000000000017941 */ /* 0x000fea0003800000 */
.L_x_34:
[----:B-----5:R-:W-:Y:S01]  /*22d0*/  IMAD.U32 R167, R154, 0x10000, RZ ;  /* 0x000100009aa77824 */ /* 0x020fe200078e00ff */
[----:B------:R-:W-:Y:S01]  /*22e0*/  ISETP.GT.AND P0, PT, R3, 0x8, PT ;  /* 0x000000080300780c */ /* 0x000fe20003f04270 */
[----:B------:R-:W-:-:S04]  /*22f0*/  IMAD.WIDE.U32 R172, R157, R14, R164 ;  /* 0x0000000e9dac7225 */ /* 0x000fc800078e00a4 */
[----:B------:R-:W-:Y:S01]  /*2300*/  FMUL R88, R167, R156 ;  /* 0x0000009ca7587220 */ /* 0x000fe20000400000 */
[----:B------:R-:W-:Y:S01]  /*2310*/  ISETP.GT.AND P1, PT, R0, RZ, P0 ;  /* 0x000000ff0000720c */ /* 0x000fe20000724270 */
[----:B------:R-:W-:Y:S01]  /*2320*/  IMAD.IADD R171, R169, 0x1, R173 ;  /* 0x00000001a9ab7824 */ /* 0x000fe200078e02ad */
[----:B------:R-:W-:Y:S01]  /*2330*/  IADD3 R167, P4, R20, R172, RZ ;  /* 0x000000ac14a77210 */ /* 0x000fe20007f9e0ff */
[----:B------:R-:W-:-:S04]  /*2340*/  FFMA R89, R89, R155, R88 ;  /* 0x0000009b59597223 */ /* 0x000fc80000000058 */
[----:B------:R-:W-:Y:S01]  /*2350*/  IMAD.X R168, R171, 0x1, R159, P4 ;  /* 0x00000001aba87824 */ /* 0x000fe200020e069f */
[C---:B------:R-:W-:Y:S02]  /*2360*/  LEA R88, P4, R167.reuse, R10, 0x1 ;  /* 0x0000000aa7587211 */ /* 0x040fe400078808ff */
[----:B------:R-:W-:Y:S02]  /*2370*/  F2FP.BF16.F32.PACK_AB R169, RZ, R89 ;  /* 0x00000059ffa9723e */ /* 0x000fe400000010ff */
[--C-:B------:R-:W-:Y:S02]  /*2380*/  LEA.HI.X R89, R167, R11, R168.reuse, 0x1, P4 ;  /* 0x0000000ba7597211 */ /* 0x100fe400020f0ca8 */
[----:B------:R-:W-:-:S05]  /*2390*/  PRMT R168, R169, 0x7610, R168 ;  /* 0x00007610a9a87816 */ /* 0x000fca00000000a8 */
[----:B------:R1:W-:Y:S04]  /*23a0*/  @P2 STG.E.U16 desc[UR36][R160.64+0x2], R168 ;  /* 0x000002a8a0002986 */ /* 0x0003e8000c101524 */
[----:B------:R2:W3:Y:S01]  /*23b0*/  @P1 LDG.E.LTC128B.U16 R154, desc[UR36][R88.64] ;  /* 0x00000024589a1981 */ /* 0x0004e2000c1e1520 */
[----:B------:R-:W-:Y:S01]  /*23c0*/  IMAD.SHL.U32 R167, R4, 0x10, RZ ;  /* 0x0000001004a77824 */ /* 0x000fe200078e00ff */
[----:B------:R-:W-:Y:S01]  /*23d0*/  IADD3 R172, P2, R6, R172, RZ ;  /* 0x000000ac06ac7210 */ /* 0x000fe20007f5e0ff */
[----:B------:R-:W-:Y:S03]  /*23e0*/  BSSY B1, `(.L_x_36) ;  /* 0x0000011000017945 */ /* 0x000fe60003800000 */
[----:B------:R-:W-:Y:S01]  /*23f0*/  IADD3 R170, P4, R167, R160, RZ ;  /* 0x000000a0a7aa7210 */ /* 0x000fe20007f9e0ff */
[----:B------:R-:W-:Y:S01]  /*2400*/  IMAD.X R173, R7, 0x1, R171, P2 ;  /* 0x0000000107ad7824 */ /* 0x000fe200010e06ab */
[----:B------:R-:W-:Y:S01]  /*2410*/  ISETP.GT.AND P2, PT, R0, 0x1, P0 ;  /* 0x000000010000780c */ /* 0x000fe20000744270 */
[----:B------:R-:W-:-:S04]  /*2420*/  IMAD.WIDE.U32 R172, R23, R12, R172 ;  /* 0x0000000c17ac7225 */ /* 0x000fc800078e00ac */
[----:B-1----:R-:W-:Y:S01]  /*2430*/  IMAD.IADD R168, R13, 0x1, R173 ;  /* 0x000000010da87824 */ /* 0x002fe200078e02ad */
[----:B--2---:R-:W-:-:S04]  /*2440*/  LEA R88, P5, R172, R10, 0x1 ;  /* 0x0000000aac587211 */ /* 0x004fc800078a08ff */
[----:B------:R-:W-:Y:S01]  /*2450*/  LEA.HI.X R89, R172, R11, R168, 0x1, P5 ;  /* 0x0000000bac597211 */ /* 0x000fe200028f0ca8 */
[----:B---3--:R-:W-:-:S04]  /*2460*/  IMAD.U32 R169, R154, 0x10000, RZ ;  /* 0x000100009aa97824 */ /* 0x008fc800078e00ff */
[----:B------:R-:W-:-:S04]  /*2470*/  FMUL R169, R169, R156 ;  /* 0x0000009ca9a97220 */ /* 0x000fc80000400000 */
[----:B------:R-:W-:Y:S01]  /*2480*/  FFMA R90, R90, R155, R169 ;  /* 0x0000009b5a5a7223 */ /* 0x000fe200000000a9 */
[----:B------:R-:W-:-:S04]  /*2490*/  SHF.L.U64.HI R169, R4, 0x4, R5 ;  /* 0x0000000404a97819 */ /* 0x000fc80000010205 */
[----:B------:R-:W-:Y:S01]  /*24a0*/  F2FP.BF16.F32.PACK_AB R90, RZ, R90 ;  /* 0x0000005aff5a723e */ /* 0x000fe200000010ff */
[----:B------:R-:W-:-:S05]  /*24b0*/  IMAD.X R171, R169, 0x1, R161, P4 ;  /* 0x00000001a9ab7824 */ /* 0x000fca00020e06a1 */
[----:B------:R1:W-:Y:S01]  /*24c0*/  @P1 STG.E.U16 desc[UR36][R170.64], R90 ;  /* 0x0000005aaa001986 */ /* 0x0003e2000c101524 */
[----:B------:R-:W-:Y:S05]  /*24d0*/  @!P2 BRA `(.L_x_37) ;  /* 0x000000000004a947 */ /* 0x000fea0003800000 */
[----:B------:R2:W5:Y:S02]  /*24e0*/  LDG.E.LTC128B.U16 R154, desc[UR36][R88.64+0x2] ;  /* 0x00000224589a7981 */ /* 0x000564000c1e1520 */
.L_x_37:
[----:B------:R-:W-:Y:S05]  /*24f0*/  BSYNC B1 ;  /* 0x0000000000017941 */ /* 0x000fea0003800000 */
.L_x_36:
[----:B-----5:R-:W-:Y:S01]  /*2500*/  IMAD.U32 R173, R154, 0x10000, RZ ;  /* 0x000100009aad7824 */ /* 0x020fe200078e00ff */
[----:B------:R-:W-:Y:S01]  /*2510*/  ISETP.GT.AND P1, PT, R0, 0x8, P3 ;  /* 0x000000080000780c */ /* 0x000fe20001f24270 */
[----:B------:R-:W-:Y:S02]  /*2520*/  BSSY B1, `(.L_x_38) ;  /* 0x000000a000017945 */ /* 0x000fe40003800000 */
[----:B-1----:R-:W-:-:S04]  /*2530*/  FMUL R90, R173, R156 ;  /* 0x0000009cad5a7220 */ /* 0x002fc80000400000 */
[----:B------:R-:W-:Y:S01]  /*2540*/  FFMA R90, R91, R155, R90 ;  /* 0x0000009b5b5a7223 */ /* 0x000fe2000000005a */
[----:B------:R-:W-:-:S04]  /*2550*/  @P2 MOV R91, R171 ;  /* 0x000000ab005b2202 */ /* 0x000fc80000000f00 */
[----:B------:R-:W-:-:S04]  /*2560*/  F2FP.BF16.F32.PACK_AB R90, RZ, R90 ;  /* 0x0000005aff5a723e */ /* 0x000fc800000010ff */
[----:B------:R-:W-:Y:S01]  /*2570*/  PRMT R168, R90, 0x7610, R168 ;  /* 0x000076105aa87816 */ /* 0x000fe200000000a8 */
[----:B------:R-:W-:-:S05]  /*2580*/  @P2 IMAD.MOV.U32 R90, RZ, RZ, R170 ;  /* 0x000000ffff5a2224 */ /* 0x000fca00078e00aa */
[----:B------:R1:W-:Y:S01]  /*2590*/  @P2 STG.E.U16 desc[UR36][R90.64+0x2], R168 ;  /* 0x000002a85a002986 */ /* 0x0003e2000c101524 */
[----:B------:R-:W-:Y:S05]  /*25a0*/  @!P1 BRA `(.L_x_39) ;  /* 0x0000000000049947 */ /* 0x000fea0003800000 */
[----:B------:R3:W5:Y:S02]  /*25b0*/  LDG.E.LTC128B.U16 R154, desc[UR36][R162.64+0x10] ;  /* 0x00001024a29a7981 */ /* 0x000764000c1e1520 */
.L_x_39:
[----:B------:R-:W-:Y:S05]  /*25c0*/  BSYNC B1 ;  /* 0x0000000000017941 */ /* 0x000fea0003800000 */
.L_x_38:
[----:B-1---5:R-:W-:Y:S01]  /*25d0*/  IMAD.U32 R91, R154, 0x10000, RZ ;  /* 0x000100009a5b7824 */ /* 0x022fe200078e00ff */
[----:B------:R-:W-:Y:S01]  /*25e0*/  ISETP.GT.AND P2, PT, R0, 0x9, P3 ;  /* 0x000000090000780c */ /* 0x000fe20001f44270 */
[----:B------:R-:W-:Y:S01]  /*25f0*/  @P1 IMAD.MOV.U32 R90, RZ, RZ, R160 ;  /* 0x000000ffff5a1224 */ /* 0x000fe200078e00a0 */
[----:B------:R-:W-:Y:S01]  /*2600*/  BSSY B1, `(.L_x_40) ;  /* 0x0000009000017945 */ /* 0x000fe20003800000 */
[----:B------:R-:W-:-:S04]  /*2610*/  FMUL R91, R91, R156 ;  /* 0x0000009c5b5b7220 */ /* 0x000fc80000400000 */
[----:B------:R-:W-:-:S05]  /*2620*/  FFMA R91, R92, R155, R91 ;  /* 0x0000009b5c5b7223 */ /* 0x000fca000000005b */
[----:B------:R-:W-:-:S04]  /*2630*/  F2FP.BF16.F32.PACK_AB R91, RZ, R91 ;  /* 0x0000005bff5b723e */ /* 0x000fc800000010ff */
[----:B------:R-:W-:Y:S01]  /*2640*/  PRMT R92, R91, 0x7610, R92 ;  /* 0x000076105b5c7816 */ /* 0x000fe2000000005c */
[----:B------:R-:W-:-:S05]  /*2650*/  @P1 IMAD.MOV.U32 R91, RZ, RZ, R161 ;  /* 0x000000ffff5b1224 */ /* 0x000fca00078e00a1 */
[----:B------:R1:W-:Y:S01]  /*2660*/  @P1 STG.E.U16 desc[UR36][R90.64+0x10], R92 ;  /* 0x0000105c5a001986 */ /* 0x0003e2000c101524 */
[----:B------:R-:W-:Y:S05]  /*2670*/  @!P2 BRA `(.L_x_41) ;  /* 0x000000000004a947 */ /* 0x000fea0003800000 */
[----:B------:R4:W5:Y:S02]  /*2680*/  LDG.E.LTC128B.U16 R154, desc[UR36][R162.64+0x12] ;  /* 0x00001224a29a7981 */ /* 0x000964000c1e1520 */
.L_x_41:
[----:B------:R-:W-:Y:S05]  /*2690*/  BSYNC B1 ;  /* 0x0000000000017941 */ /* 0x000fea0003800000 */
.L_x_40:
[----:B-1---5:R-:W-:Y:S01]  /*26a0*/  IMAD.U32 R91, R154, 0x10000, RZ ;  /* 0x000100009a5b7824 */ /* 0x022fe200078e00ff */
[----:B------:R-:W-:Y:S01]  /*26b0*/  ISETP.GT.AND P1, PT, R0, 0x8, P0 ;  /* 0x000000080000780c */ /* 0x000fe20000724270 */
[----:B------:R-:W-:Y:S02]  /*26c0*/  BSSY B1, `(.L_x_42) ;  /* 0x000000a000017945 */ /* 0x000fe40003800000 */
[----:B------:R-:W-:Y:S01]  /*26d0*/  FMUL R90, R91, R156 ;  /* 0x0000009c5b5a7220 */ /* 0x000fe20000400000 */
[----:B------:R-:W-:-:S03]  /*26e0*/  @P2 IMAD.MOV.U32 R91, RZ, RZ, R161 ;  /* 0x000000ffff5b2224 */ /* 0x000fc600078e00a1 */
[----:B------:R-:W-:-:S05]  /*26f0*/  FFMA R90, R93, R155, R90 ;  /* 0x0000009b5d5a7223 */ /* 0x000fca000000005a */
[----:B------:R-:W-:-:S04]  /*2700*/  F2FP.BF16.F32.PACK_AB R90, RZ, R90 ;  /* 0x0000005aff5a723e */ /* 0x000fc800000010ff */
[----:B------:R-:W-:Y:S01]  /*2710*/  PRMT R92, R90, 0x7610, R92 ;  /* 0x000076105a5c7816 */ /* 0x000fe2000000005c */
[----:B------:R-:W-:-:S05]  /*2720*/  @P2 IMAD.MOV.U32 R90, RZ, RZ, R160 ;  /* 0x000000ffff5a2224 */ /* 0x000fca00078e00a0 */
[----:B------:R1:W-:Y:S01]  /*2730*/  @P2 STG.E.U16 desc[UR36][R90.64+0x12], R92 ;  /* 0x0000125c5a002986 */ /* 0x0003e2000c101524 */
[----:B------:R-:W-:Y:S05]  /*2740*/  @!P1 BRA `(.L_x_43) ;  /* 0x0000000000049947 */ /* 0x000fea0003800000 */
[----:B------:R0:W5:Y:S02]  /*2750*/  LDG.E.LTC128B.U16 R154, desc[UR36][R88.64+0x10] ;  /* 0x00001024589a7981 */ /* 0x000164000c1e1520 */
.L_x_43:
[----:B------:R-:W-:Y:S05]  /*2760*/  BSYNC B1 ;  /* 0x0000000000017941 */ /* 0x000fea0003800000 */
.L_x_42:
        /* <DEDUP_REMOVED lines=12> */
.L_x_45:
[----:B------:R-:W-:Y:S05]  /*2830*/  BSYNC B1 ;  /* 0x0000000000017941 */ /* 0x000fea0003800000 */
.L_x_44:
        /* <DEDUP_REMOVED lines=12> */
.L_x_47:
[----:B------:R-:W-:Y:S05]  /*2900*/  BSYNC B1 ;  /* 0x0000000000017941 */ /* 0x000fea0003800000 */
.L_x_46:
[----:B-1---5:R-:W-:Y:S01]  /*2910*/  SHF.L.U32 R91, R154, 0x10, RZ ;  /* 0x000000109a5b7819 */ /* 0x022fe200000006ff */
[----:B------:R-:W-:Y:S01]  /*2920*/  @P1 IMAD.MOV.U32 R90, RZ, RZ, R160 ;  /* 0x000000ffff5a1224 */ /* 0x000fe200078e00a0 */
[----:B------:R-:W-:Y:S01]  /*2930*/  ISETP.GT.AND P2, PT, R0, 0x11, P3 ;  /* 0x000000110000780c */ /* 0x000fe20001f44270 */
[----:B------:R-:W-:Y:S02]  /*2940*/  BSSY B1, `(.L_x_48) ;  /* 0x0000009000017945 */ /* 0x000fe40003800000 */
        /* <DEDUP_REMOVED lines=8> */
.L_x_49:
[----:B------:R-:W-:Y:S05]  /*29d0*/  BSYNC B1 ;  /* 0x0000000000017941 */ /* 0x000fea0003800000 */
.L_x_48:
        /* <DEDUP_REMOVED lines=12> */
.L_x_51:
[----:B------:R-:W-:Y:S05]  /*2aa0*/  BSYNC B1 ;  /* 0x0000000000017941 */ /* 0x000fea0003800000 */
.L_x_50:
        /* <DEDUP_REMOVED lines=12> */
.L_x_53:
[----:B------:R-:W-:Y:S05]  /*2b70*/  BSYNC B1 ;  /* 0x0000000000017941 */ /* 0x000fea0003800000 */
.L_x_52:
        /* <DEDUP_REMOVED lines=12> */
.L_x_55:
[----:B------:R-:W-:Y:S05]  /*2c40*/  BSYNC B1 ;  /* 0x0000000000017941 */ /* 0x000fea0003800000 */
.L_x_54:
[----:B-1---5:R-:W-:Y:S01]  /*2c50*/  IMAD.U32 R91, R154, 0x10000, RZ ;  /* 0x000100009a5b7824 */ /* 0x022fe200078e00ff */
[----:B------:R-:W-:Y:S01]  /*2c60*/  @P1 MOV R90, R160 ;  /* 0x000000a0005a1202 */ /* 0x000fe20000000f00 */
[----:B------:R-:W-:Y:S01]  /*2c70*/  BSSY B1, `(.L_x_56) ;  /* 0x000000a000017945 */ /* 0x000fe20003800000 */
[----:B------:R-:W-:Y:S01]  /*2c80*/  ISETP.GT.AND P2, PT, R0, 0x19, P3 ;  /* 0x000000190000780c */ /* 0x000fe20001f44270 */
        /* <DEDUP_REMOVED lines=8> */
.L_x_57:
[----:B------:R-:W-:Y:S05]  /*2d10*/  BSYNC B1 ;  /* 0x0000000000017941 */ /* 0x000fea0003800000 */
.L_x_56:
        /* <DEDUP_REMOVED lines=12> */
.L_x_59:
[----:B------:R-:W-:Y:S05]  /*2de0*/  BSYNC B1 ;  /* 0x0000000000017941 */ /* 0x000fea0003800000 */
.L_x_58:
        /* <DEDUP_REMOVED lines=12> */
.L_x_61:
[----:B------:R-:W-:Y:S05]  /*2eb0*/  BSYNC B1 ;  /* 0x0000000000017941 */ /* 0x000fea0003800000 */
.L_x_60:
        /* <DEDUP_REMOVED lines=12> */
.L_x_63:
[----:B------:R-:W-:Y:S05]  /*2f80*/  BSYNC B1 ;  /* 0x0000000000017941 */ /* 0x000fea0003800000 */
.L_x_62:
[----:B-1---5:R-:W-:Y:S01]  /*2f90*/  IMAD.U32 R91, R154, 0x10000, RZ ;  /* 0x000100009a5b7824 */ /* 0x022fe200078e00ff */
[----:B------:R-:W-:Y:S01]  /*2fa0*/  ISETP.GT.AND P2, PT, R0, 0x21, P3 ;  /* 0x000000210000780c */ /* 0x000fe20001f44270 */
[----:B------:R-:W-:Y:S01]  /*2fb0*/  @P1 IMAD.MOV.U32 R90, RZ, RZ, R160 ;  /* 0x000000ffff5a1224 */ /* 0x000fe200078e00a0 */
[----:B------:R-:W-:Y:S01]  /*2fc0*/  BSSY B1, `(.L_x_64) ;  /* 0x0000009000017945 */ /* 0x000fe20003800000 */
[----:B------:R-:W-:-:S04]  /*2fd0*/  FMUL R91, R91, R156 ;  /* 0x0000009c5b5b7220 */ /* 0x000fc80000400000 */
[----:B------:R-:W-:-:S05]  /*2fe0*/  FFMA R91, R104, R155, R91 ;  /* 0x0000009b685b7223 */ /* 0x000fca000000005b */
[----:B------:R-:W-:-:S04]  /*2ff0*/  F2FP.BF16.F32.PACK_AB R91, RZ, R91 ;  /* 0x0000005bff5b723e */ /* 0x000fc800000010ff */
[----:B------:R-:W-:Y:S02]  /*3000*/  PRMT R92, R91, 0x7610, R92 ;  /* 0x000076105b5c7816 */ /* 0x000fe4000000005c */
[----:B------:R-:W-:-:S05]  /*3010*/  @P1 MOV R91, R161 ;  /* 0x000000a1005b1202 */ /* 0x000fca0000000f00 */
[----:B------:R1:W-:Y:S01]  /*3020*/  @P1 STG.E.U16 desc[UR36][R90.64+0x40], R92 ;  /* 0x0000405c5a001986 */ /* 0x0003e2000c101524 */
[----:B------:R-:W-:Y:S05]  /*3030*/  @!P2 BRA `(.L_x_65) ;  /* 0x000000000004a947 */ /* 0x000fea0003800000 */
[----:B------:R0:W5:Y:S02]  /*3040*/  LDG.E.LTC128B.U16 R154, desc[UR36][R162.64+0x42] ;  /* 0x00004224a29a7981 */ /* 0x000164000c1e1520 */
.L_x_65:
[----:B------:R-:W-:Y:S05]  /*3050*/  BSYNC B1 ;  /* 0x0000000000017941 */ /* 0x000fea0003800000 */
.L_x_64:
        /* <DEDUP_REMOVED lines=12> */
.L_x_67:
[----:B------:R-:W-:Y:S05]  /*3120*/  BSYNC B1 ;  /* 0x0000000000017941 */ /* 0x000fea0003800000 */
.L_x_66:
        /* <DEDUP_REMOVED lines=12> */
.L_x_69:
[----:B------:R-:W-:Y:S05]  /*31f0*/  BSYNC B1 ;  /* 0x0000000000017941 */ /* 0x000fea0003800000 */
.L_x_68:
        /* <DEDUP_REMOVED lines=12> */
.L_x_71:
[----:B------:R-:W-:Y:S05]  /*32c0*/  BSYNC B1 ;  /* 0x0000000000017941 */ /* 0x000fea0003800000 */
.L_x_70:
        /* <DEDUP_REMOVED lines=12> */
.L_x_73:
[----:B------:R-:W-:Y:S05]  /*3390*/  BSYNC B1 ;  /* 0x0000000000017941 */ /* 0x000fea0003800000 */
.L_x_72:
[----:B-1---5:R-:W-:Y:S01]  /*33a0*/  SHF.L.U32 R91, R154, 0x10, RZ ;  /* 0x000000109a5b7819 */ /* 0x022fe200000006ff */
[----:B------:R-:W-:Y:S01]  /*33b0*/  BSSY B1, `(.L_x_74) ;  /* 0x000000b000017945 */ /* 0x000fe20003800000 */
[----:B------:R-:W-:-:S03]  /*33c0*/  ISETP.GT.AND P1, PT, R0, 0x28, P0 ;  /* 0x000000280000780c */ /* 0x000fc60000724270 */
        /* <DEDUP_REMOVED lines=9> */
.L_x_75:
[----:B------:R-:W-:Y:S05]  /*3460*/  BSYNC B1 ;  /* 0x0000000000017941 */ /* 0x000fea0003800000 */
.L_x_74:
        /* <DEDUP_REMOVED lines=12> */
.L_x_77:
[----:B------:R-:W-:Y:S05]  /*3530*/  BSYNC B1 ;  /* 0x0000000000017941 */ /* 0x000fea0003800000 */
.L_x_76:
        /* <DEDUP_REMOVED lines=12> */
.L_x_79:
[----:B------:R-:W-:Y:S05]  /*3600*/  BSYNC B1 ;  /* 0x0000000000017941 */ /* 0x000fea0003800000 */
.L_x_78:
        /* <DEDUP_REMOVED lines=12> */
.L_x_81:
[----:B------:R-:W-:Y:S05]  /*36d0*/  BSYNC B1 ;  /* 0x0000000000017941 */ /* 0x000fea0003800000 */
.L_x_80:
[----:B-1---5:R-:W-:Y:S01]  /*36e0*/  IMAD.U32 R91, R154, 0x10000, RZ ;  /* 0x000100009a5b7824 */ /* 0x022fe200078e00ff */
[----:B------:R-:W-:Y:S01]  /*36f0*/  ISETP.GT.AND P1, PT, R0, 0x30, P0 ;  /* 0x000000300000780c */ /* 0x000fe20000724270 */
[----:B------:R-:W-:Y:S02]  /*3700*/  BSSY B1, `(.L_x_82) ;  /* 0x000000a000017945 */ /* 0x000fe40003800000 */
[----:B------:R-:W-:Y:S01]  /*3710*/  FMUL R90, R91, R156 ;  /* 0x0000009c5b5a7220 */ /* 0x000fe20000400000 */
[----:B------:R-:W-:-:S03]  /*3720*/  @P2 IMAD.MOV.U32 R91, RZ, RZ, R161 ;  /* 0x000000ffff5b2224 */ /* 0x000fc600078e00a1 */
[----:B------:R-:W-:-:S05]  /*3730*/  FFMA R90, R113, R155, R90 ;  /* 0x0000009b715a7223 */ /* 0x000fca000000005a */
[----:B------:R-:W-:-:S04]  /*3740*/  F2FP.BF16.F32.PACK_AB R90, RZ, R90 ;  /* 0x0000005aff5a723e */ /* 0x000fc800000010ff */
[----:B------:R-:W-:Y:S02]  /*3750*/  PRMT R92, R90, 0x7610, R92 ;  /* 0x000076105a5c7816 */ /* 0x000fe4000000005c */
[----:B------:R-:W-:-:S05]  /*3760*/  @P2 MOV R90, R160 ;  /* 0x000000a0005a2202 */ /* 0x000fca0000000f00 */
[----:B------:R1:W-:Y:S01]  /*3770*/  @P2 STG.E.U16 desc[UR36][R90.64+0x62], R92 ;  /* 0x0000625c5a002986 */ /* 0x0003e2000c101524 */
[----:B------:R-:W-:Y:S05]  /*3780*/  @!P1 BRA `(.L_x_83) ;  /* 0x0000000000049947 */ /* 0x000fea0003800000 */
[----:B------:R0:W5:Y:S02]  /*3790*/  LDG.E.LTC128B.U16 R154, desc[UR36][R88.64+0x60] ;  /* 0x00006024589a7981 */ /* 0x000164000c1e1520 */
.L_x_83:
[----:B------:R-:W-:Y:S05]  /*37a0*/  BSYNC B1 ;  /* 0x0000000000017941 */ /* 0x000fea0003800000 */
.L_x_82:
        /* <DEDUP_REMOVED lines=12> */
.L_x_85:
[----:B------:R-:W-:Y:S05]  /*3870*/  BSYNC B1 ;  /* 0x0000000000017941 */ /* 0x000fea0003800000 */
.L_x_84:
        /* <DEDUP_REMOVED lines=12> */
.L_x_87:
[----:B------:R-:W-:Y:S05]  /*3940*/  BSYNC B1 ;  /* 0x0000000000017941 */ /* 0x000fea0003800000 */
.L_x_86:
        /* <DEDUP_REMOVED lines=12> */
.L_x_89:
[----:B------:R-:W-:Y:S05]  /*3a10*/  BSYNC B1 ;  /* 0x0000000000017941 */ /* 0x000fea0003800000 */
.L_x_88:
[----:B-1---5:R-:W-:Y:S01]  /*3a20*/  IMAD.U32 R91, R154, 0x10000, RZ ;  /* 0x000100009a5b7824 */ /* 0x022fe200078e00ff */
[----:B------:R-:W-:Y:S01]  /*3a30*/  ISETP.GT.AND P1, PT, R0, 0x38, P0 ;  /* 0x000000380000780c */ /* 0x000fe20000724270 */
[----:B------:R-:W-:Y:S02]  /*3a40*/  BSSY B1, `(.L_x_90) ;  /* 0x000000a000017945 */ /* 0x000fe40003800000 */
[----:B------:R-:W-:Y:S01]  /*3a50*/  FMUL R90, R91, R156 ;  /* 0x0000009c5b5a7220 */ /* 0x000fe20000400000 */
[----:B------:R-:W-:-:S03]  /*3a60*/  @P2 MOV R91, R161 ;  /* 0x000000a1005b2202 */ /* 0x000fc60000000f00 */
[----:B------:R-:W-:-:S05]  /*3a70*/  FFMA R90, R117, R155, R90 ;  /* 0x0000009b755a7223 */ /* 0x000fca000000005a */
[----:B------:R-:W-:-:S04]  /*3a80*/  F2FP.BF16.F32.PACK_AB R90, RZ, R90 ;  /* 0x0000005aff5a723e */ /* 0x000fc800000010ff */
[----:B------:R-:W-:Y:S01]  /*3a90*/  PRMT R92, R90, 0x7610, R92 ;  /* 0x000076105a5c7816 */ /* 0x000fe2000000005c */
[----:B------:R-:W-:-:S05]  /*3aa0*/  @P2 IMAD.MOV.U32 R90, RZ, RZ, R160 ;  /* 0x000000ffff5a2224 */ /* 0x000fca00078e00a0 */
[----:B------:R1:W-:Y:S01]  /*3ab0*/  @P2 STG.E.U16 desc[UR36][R90.64+0x72], R92 ;  /* 0x0000725c5a002986 */ /* 0x0003e2000c101524 */
[----:B------:R-:W-:Y:S05]  /*3ac0*/  @!P1 BRA `(.L_x_91) ;  /* 0x0000000000049947 */ /* 0x000fea0003800000 */
[----:B------:R0:W5:Y:S02]  /*3ad0*/  LDG.E.LTC128B.U16 R154, desc[UR36][R88.64+0x70] ;  /* 0x00007024589a7981 */ /* 0x000164000c1e1520 */
.L_x_91:
[----:B------:R-:W-:Y:S05]  /*3ae0*/  BSYNC B1 ;  /* 0x0000000000017941 */ /* 0x000fea0003800000 */
.L_x_90:
        /* <DEDUP_REMOVED lines=12> */
.L_x_93:
[----:B------:R-:W-:Y:S05]  /*3bb0*/  BSYNC B1 ;  /* 0x0000000000017941 */ /* 0x000fea0003800000 */
.L_x_92:
        /* <DEDUP_REMOVED lines=12> */
.L_x_95:
[----:B------:R-:W-:Y:S05]  /*3c80*/  BSYNC B1 ;  /* 0x0000000000017941 */ /* 0x000fea0003800000 */
.L_x_94:
        /* <DEDUP_REMOVED lines=12> */
.L_x_97:
[----:B------:R-:W-:Y:S05]  /*3d50*/  BSYNC B1 ;  /* 0x0000000000017941 */ /* 0x000fea0003800000 */
.L_x_96:
        /* <DEDUP_REMOVED lines=12> */
.L_x_99:
[----:B------:R-:W-:Y:S05]  /*3e20*/  BSYNC B1 ;  /* 0x0000000000017941 */ /* 0x000fea0003800000 */
.L_x_98:
        /* <DEDUP_REMOVED lines=12> */
.L_x_101:
[----:B------:R-:W-:Y:S05]  /*3ef0*/  BSYNC B1 ;  /* 0x0000000000017941 */ /* 0x000fea0003800000 */
.L_x_100:
        /* <DEDUP_REMOVED lines=12> */
.L_x_103:
[----:B------:R-:W-:Y:S05]  /*3fc0*/  BSYNC B1 ;  /* 0x0000000000017941 */ /* 0x000fea0003800000 */
.L_x_102:
        /* <DEDUP_REMOVED lines=12> */
.L_x_105:
[----:B------:R-:W-:Y:S05]  /*4090*/  BSYNC B1 ;  /* 0x0000000000017941 */ /* 0x000fea0003800000 */
.L_x_104:
        /* <DEDUP_REMOVED lines=12> */
.L_x_107:
[----:B------:R-:W-:Y:S05]  /*4160*/  BSYNC B1 ;  /* 0x0000000000017941 */ /* 0x000fea0003800000 */
.L_x_106:
        /* <DEDUP_REMOVED lines=12> */
.L_x_109:
[----:B------:R-:W-:Y:S05]  /*4230*/  BSYNC B1 ;  /* 0x0000000000017941 */ /* 0x000fea0003800000 */
.L_x_108:
        /* <DEDUP_REMOVED lines=12> */
.L_x_111:
[----:B------:R-:W-:Y:S05]  /*4300*/  BSYNC B1 ;  /* 0x0000000000017941 */ /* 0x000fea0003800000 */
.L_x_110:
        /* <DEDUP_REMOVED lines=12> */
.L_x_113:
[----:B------:R-:W-:Y:S05]  /*43d0*/  BSYNC B1 ;  /* 0x0000000000017941 */ /* 0x000fea0003800000 */
.L_x_112:
        /* <DEDUP_REMOVED lines=12> */
.L_x_115:
[----:B------:R-:W-:Y:S05]  /*44a0*/  BSYNC B1 ;  /* 0x0000000000017941 */ /* 0x000fea0003800000 */
.L_x_114:
        /* <DEDUP_REMOVED lines=12> */
.L_x_117:
[----:B------:R-:W-:Y:S05]  /*4570*/  BSYNC B1 ;  /* 0x0000000000017941 */ /* 0x000fea0003800000 */
.L_x_116:
        /* <DEDUP_REMOVED lines=12> */
.L_x_119:
[----:B------:R-:W-:Y:S05]  /*4640*/  BSYNC B1 ;  /* 0x0000000000017941 */ /* 0x000fea0003800000 */
.L_x_118:
        /* <DEDUP_REMOVED lines=12> */
.L_x_121:
[----:B------:R-:W-:Y:S05]  /*4710*/  BSYNC B1 ;  /* 0x0000000000017941 */ /* 0x000fea0003800000 */
.L_x_120:
        /* <DEDUP_REMOVED lines=12> */
.L_x_123:
[----:B------:R-:W-:Y:S05]  /*47e0*/  BSYNC B1 ;  /* 0x0000000000017941 */ /* 0x000fea0003800000 */
.L_x_122:
        /* <DEDUP_REMOVED lines=12> */
.L_x_125:
[----:B------:R-:W-:Y:S05]  /*48b0*/  BSYNC B1 ;  /* 0x0000000000017941 */ /* 0x000fea0003800000 */
.L_x_124:
        /* <DEDUP_REMOVED lines=12> */
.L_x_127:
[----:B------:R-:W-:Y:S05]  /*4980*/  BSYNC B1 ;  /* 0x0000000000017941 */ /* 0x000fea0003800000 */
.L_x_126:
        /* <DEDUP_REMOVED lines=12> */
.L_x_129:
[----:B------:R-:W-:Y:S05]  /*4a50*/  BSYNC B1 ;  /* 0x0000000000017941 */ /* 0x000fea0003800000 */
.L_x_128:
        /* <DEDUP_REMOVED lines=12> */
.L_x_131:
[----:B------:R-:W-:Y:S05]  /*4b20*/  BSYNC B1 ;  /* 0x0000000000017941 */ /* 0x000fea0003800000 */
.L_x_130:
        /* <DEDUP_REMOVED lines=12> */
.L_x_133:
[----:B------:R-:W-:Y:S05]  /*4bf0*/  BSYNC B1 ;  /* 0x0000000000017941 */ /* 0x000fea0003800000 */
.L_x_132:
        /* <DEDUP_REMOVED lines=12> */
.L_x_135:
[----:B------:R-:W-:Y:S05]  /*4cc0*/  BSYNC B1 ;  /* 0x0000000000017941 */ /* 0x000fea0003800000 */
.L_x_134:
        /* <DEDUP_REMOVED lines=12> */
.L_x_137:
[----:B------:R-:W-:Y:S05]  /*4d90*/  BSYNC B1 ;  /* 0x0000000000017941 */ /* 0x000fea0003800000 */
.L_x_136:
        /* <DEDUP_REMOVED lines=12> */
.L_x_139:
[----:B------:R-:W-:Y:S05]  /*4e60*/  BSYNC B1 ;  /* 0x0000000000017941 */ /* 0x000fea0003800000 */
.L_x_138:
        /* <DEDUP_REMOVED lines=12> */
.L_x_141:
[----:B------:R-:W-:Y:S05]  /*4f30*/  BSYNC B1 ;  /* 0x0000000000017941 */ /* 0x000fea0003800000 */
.L_x_140:
        /* <DEDUP_REMOVED lines=12> */
.L_x_143:
[----:B------:R-:W-:Y:S05]  /*5000*/  BSYNC B1 ;  /* 0x0000000000017941 */ /* 0x000fea0003800000 */
.L_x_142:
        /* <DEDUP_REMOVED lines=12> */
.L_x_145:
[----:B------:R-:W-:Y:S05]  /*50d0*/  BSYNC B1 ;  /* 0x0000000000017941 */ /* 0x000fea0003800000 */
.L_x_144:
        /* <DEDUP_REMOVED lines=12> */
.L_x_147:
[----:B------:R-:W-:Y:S05]  /*51a0*/  BSYNC B1 ;  /* 0x0000000000017941 */ /* 0x000fea0003800000 */
.L_x_146:
        /* <DEDUP_REMOVED lines=12> */
.L_x_149:
[----:B------:R-:W-:Y:S05]  /*5270*/  BSYNC B1 ;  /* 0x0000000000017941 */ /* 0x000fea0003800000 */
.L_x_148:
        /* <DEDUP_REMOVED lines=12> */
.L_x_151:
[----:B------:R-:W-:Y:S05]  /*5340*/  BSYNC B1 ;  /* 0x0000000000017941 */ /* 0x000fea0003800000 */
.L_x_150:
        /* <DEDUP_REMOVED lines=12> */
.L_x_153:
[----:B------:R-:W-:Y:S05]  /*5410*/  BSYNC B1 ;  /* 0x0000000000017941 */ /* 0x000fea0003800000 */
.L_x_152:
        /* <DEDUP_REMOVED lines=12> */
.L_x_155:
[----:B------:R-:W-:Y:S05]  /*54e0*/  BSYNC B1 ;  /* 0x0000000000017941 */ /* 0x000fea0003800000 */
.L_x_154:
[----:B-1---5:R-:W-:Y:S01]  /*54f0*/  IMAD.U32 R91, R154, 0x10000, RZ ;  /* 0x000100009a5b7824 */ /* 0x022fe200078e00ff */
[----:B------:R-:W-:Y:S01]  /*5500*/  ISETP.GT.AND P1, PT, R0, 0x79, P0 ;  /* 0x000000790000780c */ /* 0x000fe20000724270 */
[----:B------:R-:W-:Y:S01]  /*5510*/  @P2 IMAD.MOV.U32 R8, RZ, RZ, R170 ;  /* 0x000000ffff082224 */ /* 0x000fe200078e00aa */
[----:B------:R-:W-:Y:S01]  /*5520*/  IADD3 R157, P0, R157, 0x80, RZ ;  /* 0x000000809d9d7810 */ /* 0x000fe20007f1e0ff */
[----:B------:R-:W-:Y:S01]  /*5530*/  FMUL R91, R91, R156 ;  /* 0x0000009c5b5b7220 */ /* 0x000fe20000400000 */
[----:B------:R-:W-:Y:S03]  /*5540*/  BSSY B1, `(.L_x_156) ;  /* 0x0000009000017945 */ /* 0x000fe60003800000 */
[----:B------:R-:W-:-:S05]  /*5550*/  FFMA R91, R150, R155, R91 ;  /* 0x0000009b965b7223 */ /* 0x000fca000000005b */
[----:B------:R-:W-:-:S04]  /*5560*/  F2FP.BF16.F32.PACK_AB R91, RZ, R91 ;  /* 0x0000005bff5b723e */ /* 0x000fc800000010ff */
[----:B------:R-:W-:Y:S01]  /*5570*/  PRMT R90, R91, 0x7610, R90 ;  /* 0x000076105b5a7816 */ /* 0x000fe2000000005a */
[----:B------:R-:W-:Y:S02]  /*5580*/  IMAD.X R91, RZ, RZ, R9, P0 ;  /* 0x000000ffff5b7224 */ /* 0x000fe400000e0609 */
[----:B------:R-:W-:-:S05]  /*5590*/  @P2 IMAD.MOV.U32 R9, RZ, RZ, R171 ;  /* 0x000000ffff092224 */ /* 0x000fca00078e00ab */
[----:B------:R1:W-:Y:S01]  /*55a0*/  @P2 STG.E.U16 desc[UR36][R8.64+0xf0], R90 ;  /* 0x0000f05a08002986 */ /* 0x0003e2000c101524 */
[----:B------:R-:W-:Y:S05]  /*55b0*/  @!P1 BRA `(.L_x_157) ;  /* 0x0000000000049947 */ /* 0x000fea0003800000 */
[----:B------:R0:W5:Y:S02]  /*55c0*/  LDG.E.LTC128B.U16 R154, desc[UR36][R88.64+0xf2] ;  /* 0x0000f224589a7981 */ /* 0x000164000c1e1520 */
.L_x_157:
[----:B------:R-:W-:Y:S05]  /*55d0*/  BSYNC B1 ;  /* 0x0000000000017941 */ /* 0x000fea0003800000 */
.L_x_156:
[----:B-1---5:R-:W-:Y:S01]  /*55e0*/  IMAD.U32 R9, R154, 0x10000, RZ ;  /* 0x000100009a097824 */ /* 0x022fe200078e00ff */
[----:B------:R-:W-:Y:S01]  /*55f0*/  ISETP.GT.AND P0, PT, R3, 0x80, PT ;  /* 0x000000800300780c */ /* 0x000fe20003f04270 */
[----:B------:R-:W-:Y:S02]  /*5600*/  IMAD R8, R91, R14, RZ ;  /* 0x0000000e5b087224 */ /* 0x000fe400078e02ff */
[----:B0-2---:R-:W-:Y:S01]  /*5610*/  FMUL R88, R9, R156 ;  /* 0x0000009c09587220 */ /* 0x005fe20000400000 */
[----:B------:R-:W-:Y:S01]  /*5620*/  ISETP.GT.AND P3, PT, R0, RZ, P0 ;  /* 0x000000ff0000720c */ /* 0x000fe20000764270 */
[C---:B------:R-:W-:Y:S02]  /*5630*/  IMAD R97, R157.reuse, R15, R8 ;  /* 0x0000000f9d617224 */ /* 0x040fe400078e0208 */
[----:B------:R-:W-:-:S04]  /*5640*/  IMAD.WIDE.U32 R8, R157, R14, R158 ;  /* 0x0000000e9d087225 */ /* 0x000fc800078e009e */
[----:B------:R-:W-:Y:S01]  /*5650*/  FFMA R151, R151, R155, R88 ;  /* 0x0000009b97977223 */ /* 0x000fe20000000058 */
[----:B------:R-:W-:Y:S01]  /*5660*/  IMAD.IADD R9, R9, 0x1, R97 ;  /* 0x0000000109097824 */ /* 0x000fe200078e0261 */
[----:B------:R-:W-:-:S03]  /*5670*/  LEA R88, P2, R8, R10, 0x1 ;  /* 0x0000000a08587211 */ /* 0x000fc600078408ff */
[----:B------:R-:W-:Y:S02]  /*5680*/  F2FP.BF16.F32.PACK_AB R151, RZ, R151 ;  /* 0x00000097ff97723e */ /* 0x000fe400000010ff */
[----:B------:R-:W-:-:S03]  /*5690*/  LEA.HI.X R89, R8, R11, R9, 0x1, P2 ;  /* 0x0000000b08597211 */ /* 0x000fc600010f0c09 */
[----:B------:R0:W-:Y:S04]  /*56a0*/  @P1 STG.E.U16 desc[UR36][R170.64+0xf2], R151 ;  /* 0x0000f297aa001986 */ /* 0x0001e8000c101524 */
[----:B------:R-:W2:Y:S01]  /*56b0*/  @P3 LDG.E.LTC128B.U16 R154, desc[UR36][R88.64] ;  /* 0x00000024589a3981 */ /* 0x000ea2000c1e1520 */
[----:B------:R-:W-:Y:S01]  /*56c0*/  IMAD.WIDE.U32 R8, R157, R14, R6 ;  /* 0x0000000e9d087225 */ /* 0x000fe200078e0006 */
[----:B------:R-:W-:Y:S01]  /*56d0*/  SHF.L.U64.HI R95, R4, 0x8, R5 ;  /* 0x00000008045f7819 */ /* 0x000fe20000010205 */
[----:B------:R-:W-:Y:S01]  /*56e0*/  BSSY B1, `(.L_x_158) ;  /* 0x0000011000017945 */ /* 0x000fe20003800000 */
[----:B------:R-:W-:Y:S01]  /*56f0*/  ISETP.GT.AND P2, PT, R0, 0x1, P0 ;  /* 0x000000010000780c */ /* 0x000fe20000744270 */
[----:B------:R-:W-:Y:S01]  /*5700*/  IMAD.SHL.U32 R93, R4, 0x100, RZ ;  /* 0x00000100045d7824 */ /* 0x000fe200078e00ff */
[----:B------:R-:W-:-:S03]  /*5710*/  IADD3 R9, R97, R9, RZ ;  /* 0x0000000961097210 */ /* 0x000fc60007ffe0ff */
[----:B------:R-:W-:Y:S01]  /*5720*/  IMAD.WIDE.U32 R90, R23, R12, R8 ;  /* 0x0000000c175a7225 */ /* 0x000fe200078e0008 */
[----:B------:R-:W-:-:S03]  /*5730*/  IADD3 R8, P1, R93, R160, RZ ;  /* 0x000000a05d087210 */ /* 0x000fc60007f3e0ff */
[----:B------:R-:W-:Y:S01]  /*5740*/  IMAD.IADD R5, R13, 0x1, R91 ;  /* 0x000000010d057824 */ /* 0x000fe200078e025b */
[----:B------:R-:W-:Y:S01]  /*5750*/  LEA R4, P4, R90, R10, 0x1 ;  /* 0x0000000a5a047211 */ /* 0x000fe200078808ff */
[----:B------:R-:W-:-:S03]  /*5760*/  IMAD.X R9, R95, 0x1, R161, P1 ;  /* 0x000000015f097824 */ /* 0x000fc600008e06a1 */
[----:B------:R-:W-:Y:S01]  /*5770*/  LEA.HI.X R5, R90, R11, R5, 0x1, P4 ;  /* 0x0000000b5a057211 */ /* 0x000fe200020f0c05 */
[----:B--2---:R-:W-:-:S04]  /*5780*/  IMAD.U32 R15, R154, 0x10000, RZ ;  /* 0x000100009a0f7824 */ /* 0x004fc800078e00ff */
[----:B------:R-:W-:-:S04]  /*5790*/  FMUL R15, R15, R156 ;  /* 0x0000009c0f0f7220 */ /* 0x000fc80000400000 */
[----:B------:R-:W-:-:S05]  /*57a0*/  FFMA R15, R24, R155, R15 ;  /* 0x0000009b180f7223 */ /* 0x000fca000000000f */
[----:B------:R-:W-:-:S05]  /*57b0*/  F2FP.BF16.F32.PACK_AB R15, RZ, R15 ;  /* 0x0000000fff0f723e */ /* 0x000fca00000010ff */
[----:B------:R0:W-:Y:S01]  /*57c0*/  @P3 STG.E.U16 desc[UR36][R8.64], R15 ;  /* 0x0000000f08003986 */ /* 0x0001e2000c101524 */
[----:B------:R-:W-:Y:S05]  /*57d0*/  @!P2 BRA `(.L_x_159) ;  /* 0x000000000004a947 */ /* 0x000fea0003800000 */
[----:B------:R1:W5:Y:S02]  /*57e0*/  LDG.E.LTC128B.U16 R154, desc[UR36][R4.64+0x2] ;  /* 0x00000224049a7981 */ /* 0x000364000c1e1520 */
.L_x_159:
[----:B------:R-:W-:Y:S05]  /*57f0*/  BSYNC B1 ;  /* 0x0000000000017941 */ /* 0x000fea0003800000 */
.L_x_158:
[----:B0----5:R-:W-:Y:S01]  /*5800*/  IMAD.U32 R15, R154, 0x10000, RZ ;  /* 0x000100009a0f7824 */ /* 0x021fe200078e00ff */
[----:B------:R-:W-:Y:S01]  /*5810*/  ISETP.GT.AND P1, PT, R3, 0x88, PT ;  /* 0x000000880300780c */ /* 0x000fe20003f24270 */
[----:B------:R-:W-:Y:S02]  /*5820*/  BSSY B1, `(.L_x_160) ;  /* 0x000000f000017945 */ /* 0x000fe40003800000 */
[----:B------:R-:W-:Y:S01]  /*5830*/  FMUL R24, R15, R156 ;  /* 0x0000009c0f187220 */ /* 0x000fe20000400000 */
[----:B------:R-:W-:Y:S01]  /*5840*/  IMAD.WIDE.U32 R14, R157, R14, R164 ;  /* 0x0000000e9d0e7225 */ /* 0x000fe200078e00a4 */
[----:B------:R-:W-:-:S03]  /*5850*/  ISETP.GT.AND P3, PT, R0, RZ, P1 ;  /* 0x000000ff0000720c */ /* 0x000fc60000f64270 */
[----:B------:R-:W-:Y:S01]  /*5860*/  FFMA R24, R25, R155, R24 ;  /* 0x0000009b19187223 */ /* 0x000fe20000000018 */
[----:B------:R-:W-:Y:S01]  /*5870*/  IMAD.IADD R97, R97, 0x1, R15 ;  /* 0x0000000161617824 */ /* 0x000fe200078e020f */
[-C--:B------:R-:W-:Y:S02]  /*5880*/  IADD3 R21, P5, R20, R14.reuse, RZ ;  /* 0x0000000e14157210 */ /* 0x080fe40007fbe0ff */
[----:B------:R-:W-:Y:S02]  /*5890*/  IADD3 R20, P4, R6, R14, RZ ;  /* 0x0000000e06147210 */ /* 0x000fe40007f9e0ff */
[----:B------:R-:W-:Y:S01]  /*58a0*/  F2FP.BF16.F32.PACK_AB R24, RZ, R24 ;  /* 0x00000018ff18723e */ /* 0x000fe200000010ff */
[----:B------:R-:W-:Y:S01]  /*58b0*/  IMAD.X R158, R97, 0x1, R159, P5 ;  /* 0x00000001619e7824 */ /* 0x000fe200028e069f */
[----:B------:R-:W-:-:S03]  /*58c0*/  LEA R14, P5, R21, R10, 0x1 ;  /* 0x0000000a150e7211 */ /* 0x000fc600078a08ff */
[----:B------:R0:W-:Y:S01]  /*58d0*/  @P2 STG.E.U16 desc[UR36][R8.64+0x2], R24 ;  /* 0x0000021808002986 */ /* 0x0001e2000c101524 */
[----:B------:R-:W-:Y:S01]  /*58e0*/  LEA.HI.X R15, R21, R11, R158, 0x1, P5 ;  /* 0x0000000b150f7211 */ /* 0x000fe200028f0c9e */
[----:B------:R-:W-:Y:S08]  /*58f0*/  @!P3 BRA `(.L_x_161) ;  /* 0x000000000004b947 */ /* 0x000ff00003800000 */
[----:B------:R2:W5:Y:S02]  /*5900*/  LDG.E.LTC128B.U16 R154, desc[UR36][R14.64] ;  /* 0x000000240e9a7981 */ /* 0x000564000c1e1520 */
.L_x_161:
[----:B------:R-:W-:Y:S05]  /*5910*/  BSYNC B1 ;  /* 0x0000000000017941 */ /* 0x000fea0003800000 */
.L_x_160:
[----:B-----5:R-:W-:Y:S01]  /*5920*/  IMAD.U32 R3, R154, 0x10000, RZ ;  /* 0x000100009a037824 */ /* 0x020fe200078e00ff */
[----:B------:R-:W-:Y:S01]  /*5930*/  ISETP.GT.AND P2, PT, R0, 0x1, P1 ;  /* 0x000000010000780c */ /* 0x000fe20000f44270 */
[----:B------:R-:W-:Y:S01]  /*5940*/  IMAD.X R21, R7, 0x1, R97, P4 ;  /* 0x0000000107157824 */ /* 0x000fe200020e0661 */
[----:B------:R-:W-:Y:S01]  /*5950*/  IADD3 R6, P4, R8, R167, RZ ;  /* 0x000000a708067210 */ /* 0x000fe20007f9e0ff */
[----:B------:R-:W-:Y:S01]  /*5960*/  FMUL R3, R3, R156 ;  /* 0x0000009c03037220 */ /* 0x000fe20000400000 */
[----:B------:R-:W-:Y:S01]  /*5970*/  BSSY B1, `(.L_x_162) ;  /* 0x000000b000017945 */ /* 0x000fe20003800000 */
[----:B--2---:R-:W-:-:S04]  /*5980*/  IMAD.WIDE.U32 R14, R23, R12, R20 ;  /* 0x0000000c170e7225 */ /* 0x004fc800078e0014 */
[----:B------:R-:W-:Y:S01]  /*5990*/  FFMA R3, R26, R155, R3 ;  /* 0x0000009b1a037223 */ /* 0x000fe20000000003 */
[----:B------:R-:W-:Y:S01]  /*59a0*/  IMAD.X R7, R9, 0x1, R169, P4 ;  /* 0x0000000109077824 */ /* 0x000fe200020e06a9 */
[----:B------:R-:W-:Y:S01]  /*59b0*/  LEA R10, P5, R14, R10, 0x1 ;  /* 0x0000000a0e0a7211 */ /* 0x000fe200078a08ff */
[----:B------:R-:W-:Y:S02]  /*59c0*/  IMAD.IADD R13, R13, 0x1, R15 ;  /* 0x000000010d0d7824 */ /* 0x000fe400078e020f */
[----:B------:R-:W-:-:S03]  /*59d0*/  F2FP.BF16.F32.PACK_AB R3, RZ, R3 ;  /* 0x00000003ff03723e */ /* 0x000fc600000010ff */
[----:B------:R-:W-:Y:S02]  /*59e0*/  LEA.HI.X R11, R14, R11, R13, 0x1, P5 ;  /* 0x0000000b0e0b7211 */ /* 0x000fe400028f0c0d */
[----:B------:R2:W-:Y:S01]  /*59f0*/  @P3 STG.E.U16 desc[UR36][R6.64], R3 ;  /* 0x0000000306003986 */ /* 0x0005e2000c101524 */
[----:B------:R-:W-:Y:S05]  /*5a00*/  @!P2 BRA `(.L_x_163) ;  /* 0x000000000004a947 */ /* 0x000fea0003800000 */
[----:B------:R0:W5:Y:S02]  /*5a10*/  LDG.E.LTC128B.U16 R154, desc[UR36][R10.64+0x2] ;  /* 0x000002240a9a7981 */ /* 0x000164000c1e1520 */
.L_x_163:
[----:B------:R-:W-:Y:S05]  /*5a20*/  BSYNC B1 ;  /* 0x0000000000017941 */ /* 0x000fea0003800000 */
.L_x_162:
[----:B--2--5:R-:W-:Y:S01]  /*5a30*/  IMAD.U32 R3, R154, 0x10000, RZ ;  /* 0x000100009a037824 */ /* 0x024fe200078e00ff */
[----:B------:R-:W-:Y:S01]  /*5a40*/  ISETP.GT.AND P3, PT, R0, 0x8, P0 ;  /* 0x000000080000780c */ /* 0x000fe20000764270 */
[----:B------:R-:W-:Y:S02]  /*5a50*/  BSSY B1, `(.L_x_164) ;  /* 0x0000007000017945 */ /* 0x000fe40003800000 */
[----:B------:R-:W-:-:S04]  /*5a60*/  FMUL R12, R3, R156 ;  /* 0x0000009c030c7220 */ /* 0x000fc80000400000 */
[----:B------:R-:W-:-:S05]  /*5a70*/  FFMA R12, R27, R155, R12 ;  /* 0x0000009b1b0c7223 */ /* 0x000fca000000000c */
[----:B------:R-:W-:-:S05]  /*5a80*/  F2FP.BF16.F32.PACK_AB R12, RZ, R12 ;  /* 0x0000000cff0c723e */ /* 0x000fca00000010ff */
[----:B------:R2:W-:Y:S01]  /*5a90*/  @P2 STG.E.U16 desc[UR36][R6.64+0x2], R12 ;  /* 0x0000020c06002986 */ /* 0x0005e2000c101524 */
[----:B------:R-:W-:Y:S05]  /*5aa0*/  @!P3 BRA `(.L_x_165) ;  /* 0x000000000004b947 */ /* 0x000fea0003800000 */
[----:B------:R0:W5:Y:S02]  /*5ab0*/  LDG.E.LTC128B.U16 R154, desc[UR36][R4.64+0x10] ;  /* 0x00001024049a7981 */ /* 0x000164000c1e1520 */
.L_x_165:
[----:B------:R-:W-:Y:S05]  /*5ac0*/  BSYNC B1 ;  /* 0x0000000000017941 */ /* 0x000fea0003800000 */
.L_x_164:
[----:B-----5:R-:W-:Y:S01]  /*5ad0*/  IMAD.U32 R3, R154, 0x10000, RZ ;  /* 0x000100009a037824 */ /* 0x020fe200078e00ff */
[----:B--2---:R-:W-:Y:S01]  /*5ae0*/  MOV R6, R8 ;  /* 0x0000000800067202 */ /* 0x004fe20000000f00 */
[----:B------:R-:W-:Y:S01]  /*5af0*/  IMAD.MOV.U32 R7, RZ, RZ, R9 ;  /* 0x000000ffff077224 */ /* 0x000fe200078e0009 */
[----:B------:R-:W-:Y:S01]  /*5b00*/  ISETP.GT.AND P2, PT, R0, 0x9, P0 ;  /* 0x000000090000780c */ /* 0x000fe20000744270 */
[----:B------:R-:W-:Y:S01]  /*5b10*/  FMUL R3, R3, R156 ;  /* 0x0000009c03037220 */ /* 0x000fe20000400000 */
[----:B------:R-:W-:Y:S03]  /*5b20*/  BSSY B1, `(.L_x_166) ;  /* 0x0000006000017945 */ /* 0x000fe60003800000 */
[----:B------:R-:W-:-:S05]  /*5b30*/  FFMA R3, R28, R155, R3 ;  /* 0x0000009b1c037223 */ /* 0x000fca0000000003 */
[----:B------:R-:W-:-:S05]  /*5b40*/  F2FP.BF16.F32.PACK_AB R3, RZ, R3 ;  /* 0x00000003ff03723e */ /* 0x000fca00000010ff */
[----:B------:R2:W-:Y:S01]  /*5b50*/  @P3 STG.E.U16 desc[UR36][R6.64+0x10], R3 ;  /* 0x0000100306003986 */ /* 0x0005e2000c101524 */
[----:B------:R-:W-:Y:S05]  /*5b60*/  @!P2 BRA `(.L_x_167) ;  /* 0x000000000004a947 */ /* 0x000fea0003800000 */
[----:B------:R0:W5:Y:S02]  /*5b70*/  LDG.E.LTC128B.U16 R154, desc[UR36][R4.64+0x12] ;  /* 0x00001224049a7981 */ /* 0x000164000c1e1520 */
.L_x_167:
[----:B------:R-:W-:Y:S05]  /*5b80*/  BSYNC B1 ;  /* 0x0000000000017941 */ /* 0x000fea0003800000 */
.L_x_166:
        /* <DEDUP_REMOVED lines=9> */
.L_x_169:
[----:B------:R-:W-:Y:S05]  /*5c20*/  BSYNC B1 ;  /* 0x0000000000017941 */ /* 0x000fea0003800000 */
.L_x_168:
[----:B-----5:R-:W-:Y:S01]  /*5c30*/  IMAD.U32 R3, R154, 0x10000, RZ ;  /* 0x000100009a037824 */ /* 0x020fe200078e00ff */
[----:B0-----:R-:W-:Y:S01]  /*5c40*/  IADD3 R8, P3, R167, R8, RZ ;  /* 0x00000008a7087210 */ /* 0x001fe20007f7e0ff */
[----:B------:R-:W-:Y:S01]  /*5c50*/  BSSY B1, `(.L_x_170) ;  /* 0x0000009000017945 */ /* 0x000fe20003800000 */
[----:B------:R-:W-:Y:S01]  /*5c60*/  ISETP.GT.AND P2, PT, R0, 0x9, P1 ;  /* 0x000000090000780c */ /* 0x000fe20000f44270 */
[----:B------:R-:W-:Y:S02]  /*5c70*/  FMUL R3, R3, R156 ;  /* 0x0000009c03037220 */ /* 0x000fe40000400000 */
[----:B------:R-:W-:Y:S02]  /*5c80*/  IMAD.X R9, R169, 0x1, R9, P3 ;  /* 0x00000001a9097824 */ /* 0x000fe400018e0609 */
[----:B------:R-:W-:-:S05]  /*5c90*/  FFMA R3, R30, R155, R3 ;  /* 0x0000009b1e037223 */ /* 0x000fca0000000003 */
[----:B------:R-:W-:-:S05]  /*5ca0*/  F2FP.BF16.F32.PACK_AB R3, RZ, R3 ;  /* 0x00000003ff03723e */ /* 0x000fca00000010ff */
[----:B------:R0:W-:Y:S01]  /*5cb0*/  @P4 STG.E.U16 desc[UR36][R8.64+0x10], R3 ;  /* 0x0000100308004986 */ /* 0x0001e2000c101524 */
[----:B------:R-:W-:Y:S05]  /*5cc0*/  @!P2 BRA `(.L_x_171) ;  /* 0x000000000004a947 */ /* 0x000fea0003800000 */
[----:B------:R0:W5:Y:S02]  /*5cd0*/  LDG.E.LTC128B.U16 R154, desc[UR36][R10.64+0x12] ;  /* 0x000012240a9a7981 */ /* 0x000164000c1e1520 */
.L_x_171:
[----:B------:R-:W-:Y:S05]  /*5ce0*/  BSYNC B1 ;  /* 0x0000000000017941 */ /* 0x000fea0003800000 */
.L_x_170:
[----:B0----5:R-:W-:Y:S01]  /*5cf0*/  IMAD.U32 R3, R154, 0x10000, RZ ;  /* 0x000100009a037824 */ /* 0x021fe200078e00ff */
[----:B------:R-:W-:Y:S01]  /*5d00*/  ISETP.GT.AND P3, PT, R0, 0x10, P0 ;  /* 0x000000100000780c */ /* 0x000fe20000764270 */
[----:B------:R-:W-:Y:S02]  /*5d10*/  BSSY B1, `(.L_x_172) ;  /* 0x0000009000017945 */ /* 0x000fe40003800000 */
[----:B------:R-:W-:-:S04]  /*5d20*/  FMUL R8, R3, R156 ;  /* 0x0000009c03087220 */ /* 0x000fc80000400000 */
[----:B------:R-:W-:Y:S01]  /*5d30*/  FFMA R31, R31, R155, R8 ;  /* 0x0000009b1f1f7223 */ /* 0x000fe20000000008 */
[----:B------:R-:W-:-:S04]  /*5d40*/  IADD3 R8, P4, P5, R167, R160, R93 ;  /* 0x000000a0a7087210 */ /* 0x000fc80007d9e05d */
[----:B------:R-:W-:Y:S02]  /*5d50*/  F2FP.BF16.F32.PACK_AB R31, RZ, R31 ;  /* 0x0000001fff1f723e */ /* 0x000fe400000010ff */
[----:B------:R-:W-:-:S05]  /*5d60*/  IADD3.X R9, R169, R161, R95, P4, P5 ;  /* 0x000000a1a9097210 */ /* 0x000fca00027ea45f */
[----:B------:R0:W-:Y:S01]  /*5d70*/  @P2 STG.E.U16 desc[UR36][R8.64+0x12], R31 ;  /* 0x0000121f08002986 */ /* 0x0001e2000c101524 */
[----:B------:R-:W-:Y:S05]  /*5d80*/  @!P3 BRA `(.L_x_173) ;  /* 0x000000000004b947 */ /* 0x000fea0003800000 */
[----:B------:R0:W5:Y:S02]  /*5d90*/  LDG.E.LTC128B.U16 R154, desc[UR36][R4.64+0x20] ;  /* 0x00002024049a7981 */ /* 0x000164000c1e1520 */
.L_x_173:
[----:B------:R-:W-:Y:S05]  /*5da0*/  BSYNC B1 ;  /* 0x0000000000017941 */ /* 0x000fea0003800000 */
.L_x_172:
[----:B-----5:R-:W-:Y:S01]  /*5db0*/  IMAD.U32 R3, R154, 0x10000, RZ ;  /* 0x000100009a037824 */ /* 0x020fe200078e00ff */
        /* <DEDUP_REMOVED lines=8> */
.L_x_175:
[----:B------:R-:W-:Y:S05]  /*5e40*/  BSYNC B1 ;  /* 0x0000000000017941 */ /* 0x000fea0003800000 */
.L_x_174:
[----:B0----5:R-:W-:Y:S01]  /*5e50*/  IMAD.U32 R3, R154, 0x10000, RZ ;  /* 0x000100009a037824 */ /* 0x021fe200078e00ff */
[----:B------:R-:W-:Y:S01]  /*5e60*/  ISETP.GT.AND P3, PT, R0, 0x10, P1 ;  /* 0x000000100000780c */ /* 0x000fe20000f64270 */
[----:B------:R-:W-:Y:S02]  /*5e70*/  BSSY B1, `(.L_x_176) ;  /* 0x0000007000017945 */ /* 0x000fe40003800000 */
[----:B--2---:R-:W-:-:S04]  /*5e80*/  FMUL R12, R3, R156 ;  /* 0x0000009c030c7220 */ /* 0x004fc80000400000 */
[----:B------:R-:W-:-:S05]  /*5e90*/  FFMA R12, R33, R155, R12 ;  /* 0x0000009b210c7223 */ /* 0x000fca000000000c */
[----:B------:R-:W-:-:S05]  /*5ea0*/  F2FP.BF16.F32.PACK_AB R12, RZ, R12 ;  /* 0x0000000cff0c723e */ /* 0x000fca00000010ff */
[----:B------:R0:W-:Y:S01]  /*5eb0*/  @P2 STG.E.U16 desc[UR36][R6.64+0x22], R12 ;  /* 0x0000220c06002986 */ /* 0x0001e2000c101524 */
[----:B------:R-:W-:Y:S05]  /*5ec0*/  @!P3 BRA `(.L_x_177) ;  /* 0x000000000004b947 */ /* 0x000fea0003800000 */
[----:B------:R2:W5:Y:S02]  /*5ed0*/  LDG.E.LTC128B.U16 R154, desc[UR36][R10.64+0x20] ;  /* 0x000020240a9a7981 */ /* 0x000564000c1e1520 */
.L_x_177:
[----:B------:R-:W-:Y:S05]  /*5ee0*/  BSYNC B1 ;  /* 0x0000000000017941 */ /* 0x000fea0003800000 */
.L_x_176:
        /* <DEDUP_REMOVED lines=9> */
.L_x_179:
[----:B------:R-:W-:Y:S05]  /*5f80*/  BSYNC B1 ;  /* 0x0000000000017941 */ /* 0x000fea0003800000 */
.L_x_178:
[----:B0----5:R-:W-:Y:S01]  /*5f90*/  IMAD.U32 R3, R154, 0x10000, RZ ;  /* 0x000100009a037824 */ /* 0x021fe200078e00ff */
        /* <DEDUP_REMOVED lines=8> */
.L_x_181:
[----:B------:R-:W-:Y:S05]  /*6020*/  BSYNC B1 ;  /* 0x0000000000017941 */ /* 0x000fea0003800000 */
.L_x_180:
        /* <DEDUP_REMOVED lines=9> */
.L_x_183:
[----:B------:R-:W-:Y:S05]  /*60c0*/  BSYNC B1 ;  /* 0x0000000000017941 */ /* 0x000fea0003800000 */
.L_x_182:
        /* <DEDUP_REMOVED lines=9> */
.L_x_185:
[----:B------:R-:W-:Y:S05]  /*6160*/  BSYNC B1 ;  /* 0x0000000000017941 */ /* 0x000fea0003800000 */
.L_x_184:
        /* <DEDUP_REMOVED lines=9> */
.L_x_187:
[----:B------:R-:W-:Y:S05]  /*6200*/  BSYNC B1 ;  /* 0x0000000000017941 */ /* 0x000fea0003800000 */
.L_x_186:
[----:B0----5:R-:W-:Y:S01]  /*6210*/  SHF.L.U32 R3, R154, 0x10, RZ ;  /* 0x000000109a037819 */ /* 0x021fe200000006ff */
[----:B------:R-:W-:Y:S01]  /*6220*/  BSSY B1, `(.L_x_188) ;  /* 0x0000008000017945 */ /* 0x000fe20003800000 */
[----:B------:R-:W-:-:S03]  /*6230*/  ISETP.GT.AND P3, PT, R0, 0x20, P0 ;  /* 0x000000200000780c */ /* 0x000fc60000764270 */
[----:B------:R-:W-:-:S04]  /*6240*/  FMUL R12, R3, R156 ;  /* 0x0000009c030c7220 */ /* 0x000fc80000400000 */
[----:B------:R-:W-:-:S05]  /*6250*/  FFMA R12, R39, R155, R12 ;  /* 0x0000009b270c7223 */ /* 0x000fca000000000c */
[----:B------:R-:W-:-:S05]  /*6260*/  F2FP.BF16.F32.PACK_AB R12, RZ, R12 ;  /* 0x0000000cff0c723e */ /* 0x000fca00000010ff */
[----:B------:R0:W-:Y:S01]  /*6270*/  @P2 STG.E.U16 desc[UR36][R8.64+0x32], R12 ;  /* 0x0000320c08002986 */ /* 0x0001e2000c101524 */
[----:B------:R-:W-:Y:S05]  /*6280*/  @!P3 BRA `(.L_x_189) ;  /* 0x000000000004b947 */ /* 0x000fea0003800000 */
[----:B------:R0:W5:Y:S02]  /*6290*/  LDG.E.LTC128B.U16 R154, desc[UR36][R4.64+0x40] ;  /* 0x00004024049a7981 */ /* 0x000164000c1e1520 */
.L_x_189:
[----:B------:R-:W-:Y:S05]  /*62a0*/  BSYNC B1 ;  /* 0x0000000000017941 */ /* 0x000fea0003800000 */
.L_x_188:
        /* <DEDUP_REMOVED lines=9> */
.L_x_191:
[----:B------:R-:W-:Y:S05]  /*6340*/  BSYNC B1 ;  /* 0x0000000000017941 */ /* 0x000fea0003800000 */
.L_x_190:
        /* <DEDUP_REMOVED lines=9> */
.L_x_193:
[----:B------:R-:W-:Y:S05]  /*63e0*/  BSYNC B1 ;  /* 0x0000000000017941 */ /* 0x000fea0003800000 */
.L_x_192:
        /* <DEDUP_REMOVED lines=9> */
.L_x_195:
[----:B------:R-:W-:Y:S05]  /*6480*/  BSYNC B1 ;  /* 0x0000000000017941 */ /* 0x000fea0003800000 */
.L_x_194:
        /* <DEDUP_REMOVED lines=9> */
.L_x_197:
[----:B------:R-:W-:Y:S05]  /*6520*/  BSYNC B1 ;  /* 0x0000000000017941 */ /* 0x000fea0003800000 */
.L_x_196:
        /* <DEDUP_REMOVED lines=9> */
.L_x_199:
[----:B------:R-:W-:Y:S05]  /*65c0*/  BSYNC B1 ;  /* 0x0000000000017941 */ /* 0x000fea0003800000 */
.L_x_198:
        /* <DEDUP_REMOVED lines=9> */
.L_x_201:
[----:B------:R-:W-:Y:S05]  /*6660*/  BSYNC B1 ;  /* 0x0000000000017941 */ /* 0x000fea0003800000 */
.L_x_200:
        /* <DEDUP_REMOVED lines=9> */
.L_x_203:
[----:B------:R-:W-:Y:S05]  /*6700*/  BSYNC B1 ;  /* 0x0000000000017941 */ /* 0x000fea0003800000 */
.L_x_202:
        /* <DEDUP_REMOVED lines=9> */
.L_x_205:
[----:B------:R-:W-:Y:S05]  /*67a0*/  BSYNC B1 ;  /* 0x0000000000017941 */ /* 0x000fea0003800000 */
.L_x_204:
        /* <DEDUP_REMOVED lines=9> */
.L_x_207:
[----:B------:R-:W-:Y:S05]  /*6840*/  BSYNC B1 ;  /* 0x0000000000017941 */ /* 0x000fea0003800000 */
.L_x_206:
        /* <DEDUP_REMOVED lines=9> */
.L_x_209:
[----:B------:R-:W-:Y:S05]  /*68e0*/  BSYNC B1 ;  /* 0x0000000000017941 */ /* 0x000fea0003800000 */
.L_x_208:
        /* <DEDUP_REMOVED lines=9> */
.L_x_211:
[----:B------:R-:W-:Y:S05]  /*6980*/  BSYNC B1 ;  /* 0x0000000000017941 */ /* 0x000fea0003800000 */
.L_x_210:
        /* <DEDUP_REMOVED lines=9> */
.L_x_213:
[----:B------:R-:W-:Y:S05]  /*6a20*/  BSYNC B1 ;  /* 0x0000000000017941 */ /* 0x000fea0003800000 */
.L_x_212:
[----:B-----5:R-:W-:Y:S01]  /*6a30*/  SHF.L.U32 R3, R154, 0x10, RZ ;  /* 0x000000109a037819 */ /* 0x020fe200000006ff */
        /* <DEDUP_REMOVED lines=8> */
.L_x_215:
[----:B------:R-:W-:Y:S05]  /*6ac0*/  BSYNC B1 ;  /* 0x0000000000017941 */ /* 0x000fea0003800000 */
.L_x_214:
        /* <DEDUP_REMOVED lines=9> */
.L_x_217:
[----:B------:R-:W-:Y:S05]  /*6b60*/  BSYNC B1 ;  /* 0x0000000000017941 */ /* 0x000fea0003800000 */
.L_x_216:
        /* <DEDUP_REMOVED lines=9> */
.L_x_219:
[----:B------:R-:W-:Y:S05]  /*6c00*/  BSYNC B1 ;  /* 0x0000000000017941 */ /* 0x000fea0003800000 */
.L_x_218:
        /* <DEDUP_REMOVED lines=9> */
.L_x_221:
[----:B------:R-:W-:Y:S05]  /*6ca0*/  BSYNC B1 ;  /* 0x0000000000017941 */ /* 0x000fea0003800000 */
.L_x_220:
        /* <DEDUP_REMOVED lines=9> */
.L_x_223:
[----:B------:R-:W-:Y:S05]  /*6d40*/  BSYNC B1 ;  /* 0x0000000000017941 */ /* 0x000fea0003800000 */
.L_x_222:
        /* <DEDUP_REMOVED lines=9> */
.L_x_225:
[----:B------:R-:W-:Y:S05]  /*6de0*/  BSYNC B1 ;  /* 0x0000000000017941 */ /* 0x000fea0003800000 */
.L_x_224:
        /* <DEDUP_REMOVED lines=9> */
.L_x_227:
[----:B------:R-:W-:Y:S05]  /*6e80*/  BSYNC B1 ;  /* 0x0000000000017941 */ /* 0x000fea0003800000 */
.L_x_226:
        /* <DEDUP_REMOVED lines=9> */
.L_x_229:
[----:B------:R-:W-:Y:S05]  /*6f20*/  BSYNC B1 ;  /* 0x0000000000017941 */ /* 0x000fea0003800000 */
.L_x_228:
        /* <DEDUP_REMOVED lines=9> */
.L_x_231:
[----:B------:R-:W-:Y:S05]  /*6fc0*/  BSYNC B1 ;  /* 0x0000000000017941 */ /* 0x000fea0003800000 */
.L_x_230:
        /* <DEDUP_REMOVED lines=9> */
.L_x_233:
[----:B------:R-:W-:Y:S05]  /*7060*/  BSYNC B1 ;  /* 0x0000000000017941 */ /* 0x000fea0003800000 */
.L_x_232:
        /* <DEDUP_REMOVED lines=9> */
.L_x_235:
[----:B------:R-:W-:Y:S05]  /*7100*/  BSYNC B1 ;  /* 0x0000000000017941 */ /* 0x000fea0003800000 */
.L_x_234:
        /* <DEDUP_REMOVED lines=9> */
.L_x_237:
[----:B------:R-:W-:Y:S05]  /*71a0*/  BSYNC B1 ;  /* 0x0000000000017941 */ /* 0x000fea0003800000 */
.L_x_236:
        /* <DEDUP_REMOVED lines=9> */
.L_x_239:
[----:B------:R-:W-:Y:S05]  /*7240*/  BSYNC B1 ;  /* 0x0000000000017941 */ /* 0x000fea0003800000 */
.L_x_238:
        /* <DEDUP_REMOVED lines=9> */
.L_x_241:
[----:B------:R-:W-:Y:S05]  /*72e0*/  BSYNC B1 ;  /* 0x0000000000017941 */ /* 0x000fea0003800000 */
.L_x_240:
        /* <DEDUP_REMOVED lines=9> */
.L_x_243:
[----:B------:R-:W-:Y:S05]  /*7380*/  BSYNC B1 ;  /* 0x0000000000017941 */ /* 0x000fea0003800000 */
.L_x_242:
        /* <DEDUP_REMOVED lines=9> */
.L_x_245:
[----:B------:R-:W-:Y:S05]  /*7420*/  BSYNC B1 ;  /* 0x0000000000017941 */ /* 0x000fea0003800000 */
.L_x_244:
        /* <DEDUP_REMOVED lines=9> */
.L_x_247:
[----:B------:R-:W-:Y:S05]  /*74c0*/  BSYNC B1 ;  /* 0x0000000000017941 */ /* 0x000fea0003800000 */
.L_x_246:
        /* <DEDUP_REMOVED lines=9> */
.L_x_249:
[----:B------:R-:W-:Y:S05]  /*7560*/  BSYNC B1 ;  /* 0x0000000000017941 */ /* 0x000fea0003800000 */
.L_x_248:
        /* <DEDUP_REMOVED lines=9> */
.L_x_251:
[----:B------:R-:W-:Y:S05]  /*7600*/  BSYNC B1 ;  /* 0x0000000000017941 */ /* 0x000fea0003800000 */
.L_x_250:
        /* <DEDUP_REMOVED lines=9> */
.L_x_253:
[----:B------:R-:W-:Y:S05]  /*76a0*/  BSYNC B1 ;  /* 0x0000000000017941 */ /* 0x000fea0003800000 */
.L_x_252:
        /* <DEDUP_REMOVED lines=9> */
.L_x_255:
[----:B------:R-:W-:Y:S05]  /*7740*/  BSYNC B1 ;  /* 0x0000000000017941 */ /* 0x000fea0003800000 */
.L_x_254:
        /* <DEDUP_REMOVED lines=9> */
.L_x_257:
[----:B------:R-:W-:Y:S05]  /*77e0*/  BSYNC B1 ;  /* 0x0000000000017941 */ /* 0x000fea0003800000 */
.L_x_256:
        /* <DEDUP_REMOVED lines=9> */
.L_x_259:
[----:B------:R-:W-:Y:S05]  /*7880*/  BSYNC B1 ;  /* 0x0000000000017941 */ /* 0x000fea0003800000 */
.L_x_258:
        /* <DEDUP_REMOVED lines=9> */
.L_x_261:
[----:B------:R-:W-:Y:S05]  /*7920*/  BSYNC B1 ;  /* 0x0000000000017941 */ /* 0x000fea0003800000 */
.L_x_260:
        /* <DEDUP_REMOVED lines=9> */
.L_x_263:
[----:B------:R-:W-:Y:S05]  /*79c0*/  BSYNC B1 ;  /* 0x0000000000017941 */ /* 0x000fea0003800000 */
.L_x_262:
        /* <DEDUP_REMOVED lines=9> */
.L_x_265:
[----:B------:R-:W-:Y:S05]  /*7a60*/  BSYNC B1 ;  /* 0x0000000000017941 */ /* 0x000fea0003800000 */
.L_x_264:
        /* <DEDUP_REMOVED lines=9> */
.L_x_267:
[----:B------:R-:W-:Y:S05]  /*7b00*/  BSYNC B1 ;  /* 0x0000000000017941 */ /* 0x000fea0003800000 */
.L_x_266:
        /* <DEDUP_REMOVED lines=9> */
.L_x_269:
[----:B------:R-:W-:Y:S05]  /*7ba0*/  BSYNC B1 ;  /* 0x0000000000017941 */ /* 0x000fea0003800000 */
.L_x_268:
        /* <DEDUP_REMOVED lines=9> */
.L_x_271:
[----:B------:R-:W-:Y:S05]  /*7c40*/  BSYNC B1 ;  /* 0x0000000000017941 */ /* 0x000fea0003800000 */
.L_x_270:
        /* <DEDUP_REMOVED lines=9> */
.L_x_273:
[----:B------:R-:W-:Y:S05]  /*7ce0*/  BSYNC B1 ;  /* 0x0000000000017941 */ /* 0x000fea0003800000 */
.L_x_272:
        /* <DEDUP_REMOVED lines=9> */
.L_x_275:
[----:B------:R-:W-:Y:S05]  /*7d80*/  BSYNC B1 ;  /* 0x0000000000017941 */ /* 0x000fea0003800000 */
.L_x_274:
        /* <DEDUP_REMOVED lines=9> */
.L_x_277:
[----:B------:R-:W-:Y:S05]  /*7e20*/  BSYNC B1 ;  /* 0x0000000000017941 */ /* 0x000fea0003800000 */
.L_x_276:
        /* <DEDUP_REMOVED lines=9> */
.L_x_279:
[----:B------:R-:W-:Y:S05]  /*7ec0*/  BSYNC B1 ;  /* 0x0000000000017941 */ /* 0x000fea0003800000 */
.L_x_278:
[----:B0----5:R-:W-:Y:S01]  /*7ed0*/  IMAD.U32 R3, R154, 0x10000, RZ ;  /* 0x000100009a037824 */ /* 0x021fe200078e00ff */
[----:B------:R-:W-:Y:S01]  /*7ee0*/  ISETP.GT.AND P2, PT, R0, 0x78, P1 ;  /* 0x000000780000780c */ /* 0x000fe20000f44270 */
[----:B------:R-:W-:Y:S02]  /*7ef0*/  BSSY B1, `(.L_x_280) ;  /* 0x0000007000017945 */ /* 0x000fe40003800000 */
[----:B-1----:R-:W-:-:S04]  /*7f00*/  FMUL R4, R3, R156 ;  /* 0x0000009c03047220 */ /* 0x002fc80000400000 */
[----:B------:R-:W-:-:S05]  /*7f10*/  FFMA R4, R85, R155, R4 ;  /* 0x0000009b55047223 */ /* 0x000fca0000000004 */
[----:B------:R-:W-:-:S05]  /*7f20*/  F2FP.BF16.F32.PACK_AB R4, RZ, R4 ;  /* 0x00000004ff04723e */ /* 0x000fca00000010ff */
[----:B------:R0:W-:Y:S01]  /*7f30*/  @P0 STG.E.U16 desc[UR36][R6.64+0xf2], R4 ;  /* 0x0000f20406000986 */ /* 0x0001e2000c101524 */
[----:B------:R-:W-:Y:S05]  /*7f40*/  @!P2 BRA `(.L_x_281) ;  /* 0x000000000004a947 */ /* 0x000fea0003800000 */
[----:B------:R1:W5:Y:S02]  /*7f50*/  LDG.E.LTC128B.U16 R154, desc[UR36][R10.64+0xf0] ;  /* 0x0000f0240a9a7981 */ /* 0x000364000c1e1520 */
.L_x_281:
[----:B------:R-:W-:Y:S05]  /*7f60*/  BSYNC B1 ;  /* 0x0000000000017941 */ /* 0x000fea0003800000 */
.L_x_280:
[----:B-----5:R-:W-:Y:S01]  /*7f70*/  IMAD.U32 R3, R154, 0x10000, RZ ;  /* 0x000100009a037824 */ /* 0x020fe200078e00ff */
[----:B------:R-:W-:Y:S01]  /*7f80*/  ISETP.GT.AND P1, PT, R0, 0x79, P1 ;  /* 0x000000790000780c */ /* 0x000fe20000f24270 */
[----:B0-----:R-:W-:Y:S01]  /*7f90*/  @P2 IMAD.MOV.U32 R4, RZ, RZ, R8 ;  /* 0x000000ffff042224 */ /* 0x001fe200078e0008 */
[----:B------:R-:W-:Y:S01]  /*7fa0*/  BSSY B1, `(.L_x_282) ;  /* 0x0000008000017945 */ /* 0x000fe20003800000 */
[----:B------:R-:W-:Y:S01]  /*7fb0*/  FMUL R3, R3, R156 ;  /* 0x0000009c03037220 */ /* 0x000fe20000400000 */
[----:B------:R-:W-:-:S03]  /*7fc0*/  @P2 IMAD.MOV.U32 R5, RZ, RZ, R9 ;  /* 0x000000ffff052224 */ /* 0x000fc600078e0009 */
[----:B------:R-:W-:-:S05]  /*7fd0*/  FFMA R3, R86, R155, R3 ;  /* 0x0000009b56037223 */ /* 0x000fca0000000003 */
[----:B------:R-:W-:-:S05]  /*7fe0*/  F2FP.BF16.F32.PACK_AB R3, RZ, R3 ;  /* 0x00000003ff03723e */ /* 0x000fca00000010ff */
[----:B------:R0:W-:Y:S01]  /*7ff0*/  @P2 STG.E.U16 desc[UR36][R4.64+0xf0], R3 ;  /* 0x0000f00304002986 */ /* 0x0001e2000c101524 */
[----:B------:R-:W-:Y:S05]  /*8000*/  @!P1 BRA `(.L_x_283) ;  /* 0x0000000000049947 */ /* 0x000fea0003800000 */
[----:B------:R0:W5:Y:S02]  /*8010*/  LDG.E.LTC128B.U16 R154, desc[UR36][R10.64+0xf2] ;  /* 0x0000f2240a9a7981 */ /* 0x000164000c1e1520 */
.L_x_283:
[----:B------:R-:W-:Y:S05]  /*8020*/  BSYNC B1 ;  /* 0x0000000000017941 */ /* 0x000fea0003800000 */
.L_x_282:
[----:B------:R-:W-:Y:S05]  /*8030*/  @!P1 BRA `(.L_x_284) ;  /* 0x00000024004c9947 */ /* 0x000fea0003800000 */
[----:B0----5:R-:W-:-:S04]  /*8040*/  IMAD.U32 R3, R154, 0x10000, RZ ;  /* 0x000100009a037824 */ /* 0x021fc800078e00ff */
[----:B------:R-:W-:-:S04]  /*8050*/  FMUL R0, R3, R156 ;  /* 0x0000009c03007220 */ /* 0x000fc80000400000 */
[----:B------:R-:W-:-:S05]  /*8060*/  FFMA R0, R87, R155, R0 ;  /* 0x0000009b57007223 */ /* 0x000fca0000000000 */
[----:B------:R-:W-:-:S05]  /*8070*/  F2FP.BF16.F32.PACK_AB R0, RZ, R0 ;  /* 0x00000000ff00723e */ /* 0x000fca00000010ff */
[----:B------:R0:W-:Y:S01]  /*8080*/  STG.E.U16 desc[UR36][R8.64+0xf2], R0 ;  /* 0x0000f20008007986 */ /* 0x0001e2000c101524 */
[----:B------:R-:W-:Y:S05]  /*8090*/  BRA `(.L_x_284) ;  /* 0x0000002400347947 */ /* 0x000fea0003800000 */
.L_x_33:
[----:B------:R-:W-:Y:S01]  /*80a0*/  ULDC.64 UR4, c[0x0][0x5c0] ;  /* 0x0001700000047ab9 */ /* 0x000fe20000000a00 */
[-C--:B------:R-:W-:Y:S01]  /*80b0*/  FMUL R88, R88, R155.reuse ;  /* 0x0000009b58587220 */ /* 0x080fe20000400000 */
[----:B------:R-:W-:Y:S01]  /*80c0*/  LEA R6, P0, R168, UR4, 0x1 ;  /* 0x00000004a8067c11 */ /* 0x000fe2000f8008ff */
[----:B------:R-:W-:Y:S01]  /*80d0*/  IMAD.SHL.U32 R11, R4, 0x10, RZ ;  /* 0x00000010040b7824 */ /* 0x000fe200078e00ff */
[----:B------:R-:W-:Y:S01]  /*80e0*/  ISETP.GT.AND P2, PT, R0, 0x1, P3 ;  /* 0x000000010000780c */ /* 0x000fe20001f44270 */
[-C--:B------:R-:W-:Y:S01]  /*80f0*/  FMUL R89, R89, R155.reuse ;  /* 0x0000009b59597220 */ /* 0x080fe20000400000 */
[----:B------:R-:W-:Y:S01]  /*8100*/  LEA.HI.X R7, R168, UR5, R167, 0x1, P0 ;  /* 0x00000005a8077c11 */ /* 0x000fe200080f0ca7 */
[-C--:B------:R-:W-:Y:S01]  /*8110*/  FMUL R90, R90, R155.reuse ;  /* 0x0000009b5a5a7220 */ /* 0x080fe20000400000 */
[----:B------:R-:W-:Y:S01]  /*8120*/  ISETP.GT.AND P0, PT, R3, 0x8, PT ;  /* 0x000000080300780c */ /* 0x000fe20003f04270 */
[-C--:B------:R-:W-:Y:S01]  /*8130*/  FMUL R91, R91, R155.reuse ;  /* 0x0000009b5b5b7220 */ /* 0x080fe20000400000 */
[----:B------:R-:W-:Y:S01]  /*8140*/  F2FP.BF16.F32.PACK_AB R88, RZ, R88 ;  /* 0x00000058ff58723e */ /* 0x000fe200000010ff */
[-C--:B------:R-:W-:Y:S01]  /*8150*/  FMUL R92, R92, R155.reuse ;  /* 0x0000009b5c5c7220 */ /* 0x080fe20000400000 */
[----:B------:R-:W-:Y:S01]  /*8160*/  ISETP.GT.AND P4, PT, R0, RZ, P0 ;  /* 0x000000ff0000720c */ /* 0x000fe20000784270 */
[-C--:B------:R-:W-:Y:S01]  /*8170*/  FMUL R93, R93, R155.reuse ;  /* 0x0000009b5d5d7220 */ /* 0x080fe20000400000 */
[--C-:B------:R-:W-:Y:S01]  /*8180*/  SHF.L.U64.HI R9, R4, 0x4, R5.reuse ;  /* 0x0000000404097819 */ /* 0x100fe20000010205 */
[----:B------:R-:W-:Y:S01]  /*8190*/  @P1 STG.E.U16 desc[UR36][R6.64], R88 ;  /* 0x0000005806001986 */ /* 0x000fe2000c101524 */
[----:B------:R-:W-:Y:S01]  /*81a0*/  ISETP.GT.AND P1, PT, R0, 0x1, P0 ;  /* 0x000000010000780c */ /* 0x000fe20000724270 */
[-C--:B------:R-:W-:Y:S01]  /*81b0*/  FMUL R94, R94, R155.reuse ;  /* 0x0000009b5e5e7220 */ /* 0x080fe20000400000 */
[----:B------:R-:W-:Y:S01]  /*81c0*/  IADD3 R12, P5, R11, R6, RZ ;  /* 0x000000060b0c7210 */ /* 0x000fe20007fbe0ff */
[----:B------:R-:W-:Y:S01]  /*81d0*/  FMUL R95, R95, R155 ;  /* 0x0000009b5f5f7220 */ /* 0x000fe20000400000 */
[----:B------:R-:W-:Y:S01]  /*81e0*/  F2FP.BF16.F32.PACK_AB R89, RZ, R89 ;  /* 0x00000059ff59723e */ /* 0x000fe200000010ff */
[-C--:B------:R-:W-:Y:S01]  /*81f0*/  FMUL R96, R96, R155.reuse ;  /* 0x0000009b60607220 */ /* 0x080fe20000400000 */
[----:B------:R-:W-:Y:S01]  /*8200*/  F2FP.BF16.F32.PACK_AB R90, RZ, R90 ;  /* 0x0000005aff5a723e */ /* 0x000fe200000010ff */
[----:B------:R-:W-:Y:S01]  /*8210*/  FMUL R97, R97, R155 ;  /* 0x0000009b61617220 */ /* 0x000fe20000400000 */
[----:B------:R-:W-:Y:S01]  /*8220*/  IADD3.X R13, R9, R7, RZ, P5, !PT ;  /* 0x00000007090d7210 */ /* 0x000fe20002ffe4ff */
[----:B------:R-:W-:Y:S01]  /*8230*/  @P2 STG.E.U16 desc[UR36][R6.64+0x2], R89 ;  /* 0x0000025906002986 */ /* 0x000fe2000c101524 */
[----:B------:R-:W-:Y:S01]  /*8240*/  F2FP.BF16.F32.PACK_AB R91, RZ, R91 ;  /* 0x0000005bff5b723e */ /* 0x000fe200000010ff */
[-C--:B------:R-:W-:Y:S01]  /*8250*/  FMUL R98, R98, R155.reuse ;  /* 0x0000009b62627220 */ /* 0x080fe20000400000 */
[C---:B------:R-:W-:Y:S01]  /*8260*/  ISETP.GT.AND P5, PT, R0.reuse, 0x9, P3 ;  /* 0x000000090000780c */ /* 0x040fe20001fa4270 */
[----:B------:R-:W-:Y:S01]  /*8270*/  @P4 STG.E.U16 desc[UR36][R12.64], R90 ;  /* 0x0000005a0c004986 */ /* 0x000fe2000c101524 */
[C---:B------:R-:W-:Y:S01]  /*8280*/  ISETP.GT.AND P4, PT, R0.reuse, 0x8, P3 ;  /* 0x000000080000780c */ /* 0x040fe20001f84270 */
[-C--:B------:R-:W-:Y:S01]  /*8290*/  FMUL R99, R99, R155.reuse ;  /* 0x0000009b63637220 */ /* 0x080fe20000400000 */
[C---:B------:R-:W-:Y:S01]  /*82a0*/  ISETP.GT.AND P2, PT, R0.reuse, 0x8, P0 ;  /* 0x000000080000780c */ /* 0x040fe20000744270 */
[----:B------:R-:W-:Y:S01]  /*82b0*/  @P1 STG.E.U16 desc[UR36][R12.64+0x2], R91 ;  /* 0x0000025b0c001986 */ /* 0x000fe2000c101524 */
[----:B------:R-:W-:Y:S01]  /*82c0*/  ISETP.GT.AND P1, PT, R0, 0x9, P0 ;  /* 0x000000090000780c */ /* 0x000fe20000724270 */
[-C--:B------:R-:W-:Y:S01]  /*82d0*/  FMUL R100, R100, R155.reuse ;  /* 0x0000009b64647220 */ /* 0x080fe20000400000 */
[----:B------:R-:W-:Y:S01]  /*82e0*/  F2FP.BF16.F32.PACK_AB R92, RZ, R92 ;  /* 0x0000005cff5c723e */ /* 0x000fe200000010ff */
[----:B------:R-:W-:Y:S01]  /*82f0*/  FMUL R101, R101, R155 ;  /* 0x0000009b65657220 */ /* 0x000fe20000400000 */
[----:B------:R-:W-:Y:S01]  /*8300*/  F2FP.BF16.F32.PACK_AB R93, RZ, R93 ;  /* 0x0000005dff5d723e */ /* 0x000fe200000010ff */
[-C--:B------:R-:W-:Y:S01]  /*8310*/  FMUL R102, R102, R155.reuse ;  /* 0x0000009b66667220 */ /* 0x080fe20000400000 */
[----:B------:R-:W-:Y:S01]  /*8320*/  F2FP.BF16.F32.PACK_AB R94, RZ, R94 ;  /* 0x0000005eff5e723e */ /* 0x000fe200000010ff */
[----:B------:R-:W-:Y:S01]  /*8330*/  FMUL R103, R103, R155 ;  /* 0x0000009b67677220 */ /* 0x000fe20000400000 */
[----:B------:R-:W-:Y:S01]  /*8340*/  F2FP.BF16.F32.PACK_AB R95, RZ, R95 ;  /* 0x0000005fff5f723e */ /* 0x000fe200000010ff */
[----:B------:R-:W-:Y:S01]  /*8350*/  @P4 STG.E.U16 desc[UR36][R6.64+0x10], R92 ;  /* 0x0000105c06004986 */ /* 0x000fe2000c101524 */
[----:B------:R-:W-:Y:S01]  /*8360*/  ISETP.GT.AND P4, PT, R0, 0x10, P3 ;  /* 0x000000100000780c */ /* 0x000fe20001f84270 */
[----:B------:R-:W-:Y:S01]  /*8370*/  FMUL R104, R104, R155 ;  /* 0x0000009b68687220 */ /* 0x000fe20000400000 */
[----:B------:R-:W-:Y:S01]  /*8380*/  F2FP.BF16.F32.PACK_AB R96, RZ, R96 ;  /* 0x00000060ff60723e */ /* 0x000fe200000010ff */
[----:B------:R-:W-:Y:S01]  /*8390*/  @P5 STG.E.U16 desc[UR36][R6.64+0x12], R93 ;  /* 0x0000125d06005986 */ /* 0x000fe2000c101524 */
[----:B------:R-:W-:Y:S01]  /*83a0*/  F2FP.BF16.F32.PACK_AB R97, RZ, R97 ;  /* 0x00000061ff61723e */ /* 0x000fe200000010ff */
[-C--:B------:R-:W-:Y:S01]  /*83b0*/  FMUL R105, R105, R155.reuse ;  /* 0x0000009b69697220 */ /* 0x080fe20000400000 */
[C---:B------:R-:W-:Y:S01]  /*83c0*/  ISETP.GT.AND P5, PT, R0.reuse, 0x11, P0 ;  /* 0x000000110000780c */ /* 0x040fe200007a4270 */
[----:B------:R-:W-:Y:S01]  /*83d0*/  @P2 STG.E.U16 desc[UR36][R12.64+0x10], R94 ;  /* 0x0000105e0c002986 */ /* 0x000fe2000c101524 */
[----:B------:R-:W-:Y:S01]  /*83e0*/  ISETP.GT.AND P2, PT, R0, 0x10, P0 ;  /* 0x000000100000780c */ /* 0x000fe20000744270 */
[-C--:B------:R-:W-:Y:S01]  /*83f0*/  FMUL R106, R106, R155.reuse ;  /* 0x0000009b6a6a7220 */ /* 0x080fe20000400000 */
[----:B------:R-:W-:Y:S01]  /*8400*/  F2FP.BF16.F32.PACK_AB R98, RZ, R98 ;  /* 0x00000062ff62723e */ /* 0x000fe200000010ff */
[----:B------:R-:W-:Y:S01]  /*8410*/  @P1 STG.E.U16 desc[UR36][R12.64+0x12], R95 ;  /* 0x0000125f0c001986 */ /* 0x000fe2000c101524 */
[C---:B------:R-:W-:Y:S01]  /*8420*/  ISETP.GT.AND P1, PT, R0.reuse, 0x11, P3 ;  /* 0x000000110000780c */ /* 0x040fe20001f24270 */
[----:B------:R-:W-:Y:S01]  /*8430*/  FMUL R107, R107, R155 ;  /* 0x0000009b6b6b7220 */ /* 0x000fe20000400000 */
[----:B------:R-:W-:Y:S01]  /*8440*/  F2FP.BF16.F32.PACK_AB R99, RZ, R99 ;  /* 0x00000063ff63723e */ /* 0x000fe200000010ff */
        /* <DEDUP_REMOVED lines=61> */
[----:B------:R-:W-:Y:S01]  /*8820*/  ISETP.GT.AND P4, PT, R0, 0x31, P3 ;  /* 0x000000310000780c */ /* 0x000fe20001f84270 */
[----:B------:R-:W-:Y:S01]  /*8830*/  FMUL R125, R125, R155 ;  /* 0x0000009b7d7d7220 */ /* 0x000fe20000400000 */
[----:B------:R-:W-:Y:S01]  /*8840*/  F2FP.BF16.F32.PACK_AB R117, RZ, R117 ;  /* 0x00000075ff75723e */ /* 0x000fe200000010ff */
[-C--:B------:R-:W-:Y:S01]  /*8850*/  FMUL R126, R126, R155.reuse ;  /* 0x0000009b7e7e7220 */ /* 0x080fe20000400000 */
[----:B------:R-:W-:Y:S01]  /*8860*/  F2FP.BF16.F32.PACK_AB R118, RZ, R118 ;  /* 0x00000076ff76723e */ /* 0x000fe200000010ff */
[----:B------:R-:W-:Y:S01]  /*8870*/  FMUL R127, R127, R155 ;  /* 0x0000009b7f7f7220 */ /* 0x000fe20000400000 */
[----:B------:R-:W-:Y:S01]  /*8880*/  F2FP.BF16.F32.PACK_AB R119, RZ, R119 ;  /* 0x00000077ff77723e */ /* 0x000fe200000010ff */
        /* <DEDUP_REMOVED lines=64> */
[----:B------:R-:W-:Y:S01]  /*8c90*/  IMAD.SHL.U32 R23, R4, 0x100, RZ ;  /* 0x0000010004177824 */ /* 0x000fe200078e00ff */
[----:B------:R-:W-:Y:S01]  /*8ca0*/  F2FP.BF16.F32.PACK_AB R138, RZ, R138 ;  /* 0x0000008aff8a723e */ /* 0x000fe200000010ff */
[----:B------:R-:W-:Y:S01]  /*8cb0*/  FMUL R146, R146, R155 ;  /* 0x0000009b92927220 */ /* 0x000fe20000400000 */
[----:B------:R-:W-:Y:S01]  /*8cc0*/  F2FP.BF16.F32.PACK_AB R139, RZ, R139 ;  /* 0x0000008bff8b723e */ /* 0x000fe200000010ff */
[----:B------:R-:W-:Y:S01]  /*8cd0*/  @P1 STG.E.U16 desc[UR36][R6.64+0x90], R124 ;  /* 0x0000907c06001986 */ /* 0x000fe2000c101524 */
[C---:B------:R-:W-:Y:S01]  /*8ce0*/  ISETP.GT.AND P1, PT, R0.reuse, 0x50, P3 ;  /* 0x000000500000780c */ /* 0x040fe20001f24270 */
[-C--:B------:R-:W-:Y:S01]  /*8cf0*/  FMUL R147, R147, R155.reuse ;  /* 0x0000009b93937220 */ /* 0x080fe20000400000 */
[----:B------:R-:W-:Y:S01]  /*8d00*/  F2FP.BF16.F32.PACK_AB R140, RZ, R140 ;  /* 0x0000008cff8c723e */ /* 0x000fe200000010ff */
[----:B------:R-:W-:Y:S01]  /*8d10*/  @P2 STG.E.U16 desc[UR36][R6.64+0x92], R125 ;  /* 0x0000927d06002986 */ /* 0x000fe2000c101524 */
[----:B------:R-:W-:Y:S01]  /*8d20*/  ISETP.GT.AND P2, PT, R0, 0x51, P3 ;  /* 0x000000510000780c */ /* 0x000fe20001f44270 */
        /* <DEDUP_REMOVED lines=16> */
[-C--:B------:R-:W-:Y:S01]  /*8e30*/  FMUL R25, R25, R155.reuse ;  /* 0x0000009b19197220 */ /* 0x080fe20000400000 */
[----:B------:R-:W-:Y:S01]  /*8e40*/  SHF.L.U64.HI R21, R4, 0x8, R5 ;  /* 0x0000000804157819 */ /* 0x000fe20000010205 */
[----:B------:R-:W-:Y:S01]  /*8e50*/  @P5 STG.E.U16 desc[UR36][R12.64+0xa0], R130 ;  /* 0x0000a0820c005986 */ /* 0x000fe2000c101524 */
[----:B------:R-:W-:Y:S01]  /*8e60*/  ISETP.GT.AND P5, PT, R0, 0x58, P0 ;  /* 0x000000580000780c */ /* 0x000fe200007a4270 */
        /* <DEDUP_REMOVED lines=26> */
[----:B------:R-:W-:Y:S01]  /*9010*/  FMUL R32, R32, R155 ;  /* 0x0000009b20207220 */ /* 0x000fe20000400000 */
[----:B------:R-:W-:Y:S01]  /*9020*/  F2FP.BF16.F32.PACK_AB R25, RZ, R25 ;  /* 0x00000019ff19723e */ /* 0x000fe200000010ff */
[-C--:B------:R-:W-:Y:S01]  /*9030*/  FMUL R33, R33, R155.reuse ;  /* 0x0000009b21217220 */ /* 0x080fe20000400000 */
        /* <DEDUP_REMOVED lines=28> */
[----:B------:R-:W-:Y:S01]  /*9200*/  F2FP.BF16.F32.PACK_AB R34, RZ, R34 ;  /* 0x00000022ff22723e */ /* 0x000fe200000010ff */
[----:B------:R-:W-:Y:S01]  /*9210*/  FMUL R42, R42, R155 ;  /* 0x0000009b2a2a7220 */ /* 0x000fe20000400000 */
[----:B------:R-:W-:Y:S01]  /*9220*/  F2FP.BF16.F32.PACK_AB R35, RZ, R35 ;  /* 0x00000023ff23723e */ /* 0x000fe200000010ff */
[----:B------:R-:W-:Y:S01]  /*9230*/  @P4 STG.E.U16 desc[UR36][R12.64+0xd2], R143 ;  /* 0x0000d28f0c004986 */ /* 0x000fe2000c101524 */
[C---:B------:R-:W-:Y:S01]  /*9240*/  ISETP.GT.AND P4, PT, R0.reuse, 0x71, P0 ;  /* 0x000000710000780c */ /* 0x040fe20000784270 */
[----:B------:R-:W-:Y:S01]  /*9250*/  FMUL R43, R43, R155 ;  /* 0x0000009b2b2b7220 */ /* 0x000fe20000400000 */
[----:B------:R-:W-:Y:S01]  /*9260*/  F2FP.BF16.F32.PACK_AB R36, RZ, R36 ;  /* 0x00000024ff24723e */ /* 0x000fe200000010ff */
[----:B------:R-:W-:Y:S01]  /*9270*/  @P5 STG.E.U16 desc[UR36][R6.64+0xe0], R144 ;  /* 0x0000e09006005986 */ /* 0x000fe2000c101524 */
[----:B------:R-:W-:Y:S01]  /*9280*/  ISETP.GT.AND P5, PT, R0, 0x70, P0 ;  /* 0x000000700000780c */ /* 0x000fe200007a4270 */
[----:B------:R-:W-:Y:S01]  /*9290*/  @P1 IMAD.MOV.U32 R4, RZ, RZ, R6 ;  /* 0x000000ffff041224 */ /* 0x000fe200078e0006 */
[----:B------:R-:W-:Y:S01]  /*92a0*/  F2FP.BF16.F32.PACK_AB R37, RZ, R37 ;  /* 0x00000025ff25723e */ /* 0x000fe200000010ff */
[----:B------:R-:W-:Y:S01]  /*92b0*/  @P1 IMAD.MOV.U32 R5, RZ, RZ, R7 ;  /* 0x000000ffff051224 */ /* 0x000fe200078e0007 */
[----:B------:R-:W-:Y:S01]  /*92c0*/  F2FP.BF16.F32.PACK_AB R38, RZ, R38 ;  /* 0x00000026ff26723e */ /* 0x000fe200000010ff */
[----:B------:R-:W-:Y:S01]  /*92d0*/  FMUL R44, R44, R155 ;  /* 0x0000009b2c2c7220 */ /* 0x000fe20000400000 */
[----:B------:R-:W-:Y:S01]  /*92e0*/  F2FP.BF16.F32.PACK_AB R39, RZ, R39 ;  /* 0x00000027ff27723e */ /* 0x000fe200000010ff */
[-C--:B------:R-:W-:Y:S01]  /*92f0*/  FMUL R45, R45, R155.reuse ;  /* 0x0000009b2d2d7220 */ /* 0x080fe20000400000 */
[----:B------:R0:W-:Y:S01]  /*9300*/  @P1 STG.E.U16 desc[UR36][R4.64+0xe2], R145 ;  /* 0x0000e29104001986 */ /* 0x0001e2000c101524 */
[----:B------:R-:W-:Y:S01]  /*9310*/  IADD3 R14, P1, P2, R11, R6, R23 ;  /* 0x000000060b0e7210 */ /* 0x000fe20007a3e017 */
[-C--:B------:R-:W-:Y:S01]  /*9320*/  FMUL R46, R46, R155.reuse ;  /* 0x0000009b2e2e7220 */ /* 0x080fe20000400000 */
[----:B------:R-:W-:Y:S01]  /*9330*/  F2FP.BF16.F32.PACK_AB R40, RZ, R40 ;  /* 0x00000028ff28723e */ /* 0x000fe200000010ff */
[----:B------:R-:W-:Y:S01]  /*9340*/  FMUL R47, R47, R155 ;  /* 0x0000009b2f2f7220 */ /* 0x000fe20000400000 */
[----:B------:R-:W-:Y:S01]  /*9350*/  IADD3.X R15, R9, R7, R21, P1, P2 ;  /* 0x00000007090f7210 */ /* 0x000fe20000fe4415 */
[-C--:B------:R-:W-:Y:S01]  /*9360*/  FMUL R48, R48, R155.reuse ;  /* 0x0000009b30307220 */ /* 0x080fe20000400000 */
[----:B------:R-:W-:Y:S01]  /*9370*/  ISETP.GT.AND P1, PT, R3, 0x80, PT ;  /* 0x000000800300780c */ /* 0x000fe20003f24270 */
[-C--:B------:R-:W-:Y:S01]  /*9380*/  FMUL R49, R49, R155.reuse ;  /* 0x0000009b31317220 */ /* 0x080fe20000400000 */
[----:B------:R-:W-:Y:S01]  /*9390*/  ISETP.GT.AND P2, PT, R3, 0x88, PT ;  /* 0x000000880300780c */ /* 0x000fe20003f44270 */
[----:B------:R-:W-:Y:S01]  /*93a0*/  FMUL R50, R50, R155 ;  /* 0x0000009b32327220 */ /* 0x000fe20000400000 */
[----:B------:R-:W-:Y:S01]  /*93b0*/  F2FP.BF16.F32.PACK_AB R41, RZ, R41 ;  /* 0x00000029ff29723e */ /* 0x000fe200000010ff */
[----:B0-----:R-:W-:Y:S01]  /*93c0*/  @P5 IMAD.MOV.U32 R4, RZ, RZ, R12 ;  /* 0x000000ffff045224 */ /* 0x001fe200078e000c */
[----:B------:R-:W-:Y:S01]  /*93d0*/  F2FP.BF16.F32.PACK_AB R42, RZ, R42 ;  /* 0x0000002aff2a723e */ /* 0x000fe200000010ff */
[----:B------:R-:W-:Y:S01]  /*93e0*/  @P5 IMAD.MOV.U32 R5, RZ, RZ, R13 ;  /* 0x000000ffff055224 */ /* 0x000fe200078e000d */
[----:B------:R-:W-:Y:S01]  /*93f0*/  F2FP.BF16.F32.PACK_AB R43, RZ, R43 ;  /* 0x0000002bff2b723e */ /* 0x000fe200000010ff */
[-C--:B------:R-:W-:Y:S01]  /*9400*/  FMUL R51, R51, R155.reuse ;  /* 0x0000009b33337220 */ /* 0x080fe20000400000 */
[----:B------:R-:W-:Y:S01]  /*9410*/  F2FP.BF16.F32.PACK_AB R44, RZ, R44 ;  /* 0x0000002cff2c723e */ /* 0x000fe200000010ff */
[-C--:B------:R-:W-:Y:S01]  /*9420*/  FMUL R52, R52, R155.reuse ;  /* 0x0000009b34347220 */ /* 0x080fe20000400000 */
[----:B------:R0:W-:Y:S01]  /*9430*/  @P5 STG.E.U16 desc[UR36][R4.64+0xe0], R146 ;  /* 0x0000e09204005986 */ /* 0x0001e2000c101524 */
[C---:B------:R-:W-:Y:S01]  /*9440*/  ISETP.GT.AND P5, PT, R0.reuse, 0x78, P3 ;  /* 0x000000780000780c */ /* 0x040fe20001fa4270 */
[-C--:B------:R-:W-:Y:S01]  /*9450*/  FMUL R53, R53, R155.reuse ;  /* 0x0000009b35357220 */ /* 0x080fe20000400000 */
[C---:B------:R-:W-:Y:S01]  /*9460*/  ISETP.GT.AND P3, PT, R0.reuse, 0x79, P3 ;  /* 0x000000790000780c */ /* 0x040fe20001f64270 */
[----:B------:R-:W-:Y:S01]  /*9470*/  @P4 STG.E.U16 desc[UR36][R12.64+0xe2], R147 ;  /* 0x0000e2930c004986 */ /* 0x000fe2000c101524 */
[----:B------:R-:W-:Y:S01]  /*9480*/  ISETP.GT.AND P4, PT, R0, 0x78, P0 ;  /* 0x000000780000780c */ /* 0x000fe20000784270 */
[-C--:B------:R-:W-:Y:S01]  /*9490*/  FMUL R54, R54, R155.reuse ;  /* 0x0000009b36367220 */ /* 0x080fe20000400000 */
[----:B------:R-:W-:Y:S01]  /*94a0*/  ISETP.GT.AND P0, PT, R0, 0x79, P0 ;  /* 0x000000790000780c */ /* 0x000fe20000704270 */
[----:B------:R-:W-:Y:S01]  /*94b0*/  FMUL R55, R55, R155 ;  /* 0x0000009b37377220 */ /* 0x000fe20000400000 */
[----:B------:R-:W-:Y:S01]  /*94c0*/  F2FP.BF16.F32.PACK_AB R45, RZ, R45 ;  /* 0x0000002dff2d723e */ /* 0x000fe200000010ff */
[-C--:B------:R-:W-:Y:S01]  /*94d0*/  FMUL R56, R56, R155.reuse ;  /* 0x0000009b38387220 */ /* 0x080fe20000400000 */
[----:B------:R-:W-:Y:S01]  /*94e0*/  F2FP.BF16.F32.PACK_AB R46, RZ, R46 ;  /* 0x0000002eff2e723e */ /* 0x000fe200000010ff */
[----:B------:R-:W-:Y:S01]  /*94f0*/  FMUL R57, R57, R155 ;  /* 0x0000009b39397220 */ /* 0x000fe20000400000 */
[----:B------:R-:W-:Y:S01]  /*9500*/  F2FP.BF16.F32.PACK_AB R47, RZ, R47 ;  /* 0x0000002fff2f723e */ /* 0x000fe200000010ff */
[----:B------:R-:W-:Y:S01]  /*9510*/  @P5 STG.E.U16 desc[UR36][R6.64+0xf0], R148 ;  /* 0x0000f09406005986 */ /* 0x000fe2000c101524 */
[----:B0-----:R-:W-:Y:S01]  /*9520*/  IADD3 R4, P5, R23, R6, RZ ;  /* 0x0000000617047210 */ /* 0x001fe20007fbe0ff */
[-C--:B------:R-:W-:Y:S01]  /*9530*/  FMUL R58, R58, R155.reuse ;  /* 0x0000009b3a3a7220 */ /* 0x080fe20000400000 */
[----:B------:R-:W-:Y:S01]  /*9540*/  F2FP.BF16.F32.PACK_AB R48, RZ, R48 ;  /* 0x00000030ff30723e */ /* 0x000fe200000010ff */
[----:B------:R0:W-:Y:S01]  /*9550*/  @P3 STG.E.U16 desc[UR36][R6.64+0xf2], R149 ;  /* 0x0000f29506003986 */ /* 0x0001e2000c101524 */
[C---:B------:R-:W-:Y:S01]  /*9560*/  ISETP.GT.AND P3, PT, R0.reuse, RZ, P1 ;  /* 0x000000ff0000720c */ /* 0x040fe20000f64270 */
[----:B------:R-:W-:Y:S01]  /*9570*/  IMAD.X R5, R21, 0x1, R7, P5 ;  /* 0x0000000115057824 */ /* 0x000fe200028e0607 */
[C---:B------:R-:W-:Y:S01]  /*9580*/  ISETP.GT.AND P5, PT, R0.reuse, RZ, P2 ;  /* 0x000000ff0000720c */ /* 0x040fe200017a4270 */
        /* <DEDUP_REMOVED lines=11> */
[C---:B0-----:R-:W-:Y:S01]  /*9640*/  IADD3 R6, P3, R11.reuse, R4, RZ ;  /* 0x000000040b067210 */ /* 0x041fe20007f7e0ff */
[-C--:B------:R-:W-:Y:S01]  /*9650*/  FMUL R62, R62, R155.reuse ;  /* 0x0000009b3e3e7220 */ /* 0x080fe20000400000 */
[----:B------:R-:W-:Y:S01]  /*9660*/  F2FP.BF16.F32.PACK_AB R52, RZ, R52 ;  /* 0x00000034ff34723e */ /* 0x000fe200000010ff */
[----:B------:R-:W-:Y:S01]  /*9670*/  @P4 STG.E.U16 desc[UR36][R4.64+0x2], R25 ;  /* 0x0000021904004986 */ /* 0x000fe2000c101524 */
[----:B------:R-:W-:Y:S01]  /*9680*/  IADD3 R10, P4, R11, R4, RZ ;  /* 0x000000040b0a7210 */ /* 0x000fe20007f9e0ff */
[--C-:B------:R-:W-:Y:S01]  /*9690*/  IMAD.X R7, R9, 0x1, R5.reuse, P3 ;  /* 0x0000000109077824 */ /* 0x100fe200018e0605 */
[C---:B------:R-:W-:Y:S01]  /*96a0*/  ISETP.GT.AND P3, PT, R0.reuse, 0x9, P2 ;  /* 0x000000090000780c */ /* 0x040fe20001764270 */
[----:B------:R-:W-:Y:S01]  /*96b0*/  FMUL R63, R63, R155 ;  /* 0x0000009b3f3f7220 */ /* 0x000fe20000400000 */
[----:B------:R-:W-:Y:S01]  /*96c0*/  F2FP.BF16.F32.PACK_AB R53, RZ, R53 ;  /* 0x00000035ff35723e */ /* 0x000fe200000010ff */
[----:B------:R-:W-:Y:S01]  /*96d0*/  IMAD.X R11, R9, 0x1, R5, P4 ;  /* 0x00000001090b7824 */ /* 0x000fe200020e0605 */
[----:B------:R-:W-:Y:S01]  /*96e0*/  ISETP.GT.AND P4, PT, R0, 0x8, P1 ;  /* 0x000000080000780c */ /* 0x000fe20000f84270 */
[-C--:B------:R-:W-:Y:S01]  /*96f0*/  FMUL R64, R64, R155.reuse ;  /* 0x0000009b40407220 */ /* 0x080fe20000400000 */
[----:B------:R-:W-:Y:S01]  /*9700*/  F2FP.BF16.F32.PACK_AB R54, RZ, R54 ;  /* 0x00000036ff36723e */ /* 0x000fe200000010ff */
[-C--:B------:R-:W-:Y:S01]  /*9710*/  FMUL R65, R65, R155.reuse ;  /* 0x0000009b41417220 */ /* 0x080fe20000400000 */
        /* <DEDUP_REMOVED lines=13> */
[-C--:B------:R-:W-:Y:S01]  /*97f0*/  FMUL R70, R70, R155.reuse ;  /* 0x0000009b46467220 */ /* 0x080fe20000400000 */
[----:B------:R-:W-:Y:S01]  /*9800*/  @P5 STG.E.U16 desc[UR36][R4.64+0x12], R29 ;  /* 0x0000121d04005986 */ /* 0x000fe2000c101524 */
[C---:B------:R-:W-:Y:S01]  /*9810*/  ISETP.GT.AND P5, PT, R0.reuse, 0x11, P1 ;  /* 0x000000110000780c */ /* 0x040fe20000fa4270 */
[-C--:B------:R-:W-:Y:S01]  /*9820*/  FMUL R71, R71, R155.reuse ;  /* 0x0000009b47477220 */ /* 0x080fe20000400000 */
[----:B------:R-:W-:Y:S01]  /*9830*/  F2FP.BF16.F32.PACK_AB R58, RZ, R58 ;  /* 0x0000003aff3a723e */ /* 0x000fe200000010ff */
[----:B------:R0:W-:Y:S01]  /*9840*/  @P0 STG.E.U16 desc[UR36][R6.64+0x10], R30 ;  /* 0x0000101e06000986 */ /* 0x0001e2000c101524 */
        /* <DEDUP_REMOVED lines=12> */
[----:B------:R-:W-:Y:S01]  /*9910*/  ISETP.GT.AND P5, PT, R0, 0x19, P1 ;  /* 0x000000190000780c */ /* 0x000fe20000fa4270 */
[--C-:B0-----:R-:W-:Y:S01]  /*9920*/  @P0 IMAD.MOV.U32 R6, RZ, RZ, R14.reuse ;  /* 0x000000ffff060224 */ /* 0x101fe200078e000e */
[----:B------:R-:W-:Y:S01]  /*9930*/  F2FP.BF16.F32.PACK_AB R62, RZ, R62 ;  /* 0x0000003eff3e723e */ /* 0x000fe200000010ff */
[--C-:B------:R-:W-:Y:S01]  /*9940*/  @P0 IMAD.MOV.U32 R7, RZ, RZ, R15.reuse ;  /* 0x000000ffff070224 */ /* 0x100fe200078e000f */
[----:B------:R-:W-:Y:S01]  /*9950*/  F2FP.BF16.F32.PACK_AB R63, RZ, R63 ;  /* 0x0000003fff3f723e */ /* 0x000fe200000010ff */
[-C--:B------:R-:W-:Y:S01]  /*9960*/  FMUL R75, R75, R155.reuse ;  /* 0x0000009b4b4b7220 */ /* 0x080fe20000400000 */
[----:B------:R-:W-:Y:S01]  /*9970*/  F2FP.BF16.F32.PACK_AB R64, RZ, R64 ;  /* 0x00000040ff40723e */ /* 0x000fe200000010ff */
[-C--:B------:R-:W-:Y:S01]  /*9980*/  FMUL R76, R76, R155.reuse ;  /* 0x0000009b4c4c7220 */ /* 0x080fe20000400000 */
[----:B------:R0:W-:Y:S01]  /*9990*/  @P0 STG.E.U16 desc[UR36][R6.64+0x20], R34 ;  /* 0x0000202206000986 */ /* 0x0001e2000c101524 */
        /* <DEDUP_REMOVED lines=11> */
[----:B0-----:R-:W-:Y:S01]  /*9a50*/  @P3 IMAD.MOV.U32 R6, RZ, RZ, R14 ;  /* 0x000000ffff063224 */ /* 0x001fe200078e000e */
        /* <DEDUP_REMOVED lines=18> */
[----:B0-----:R-:W-:Y:S01]  /*9b80*/  @P0 IMAD.MOV.U32 R7, RZ, RZ, R15 ;  /* 0x000000ffff070224 */ /* 0x001fe200078e000f */
[----:B------:R-:W-:Y:S01]  /*9b90*/  @P0 MOV R6, R14 ;  /* 0x0000000e00060202 */ /* 0x000fe20000000f00 */
[----:B------:R-:W-:Y:S01]  /*9ba0*/  FMUL R87, R87, R155 ;  /* 0x0000009b57577220 */ /* 0x000fe20000400000 */
[----:B------:R-:W-:-:S02]  /*9bb0*/  F2FP.BF16.F32.PACK_AB R76, RZ, R76 ;  /* 0x0000004cff4c723e */ /* 0x000fc400000010ff */
[----:B------:R-:W-:Y:S01]  /*9bc0*/  F2FP.BF16.F32.PACK_AB R77, RZ, R77 ;  /* 0x0000004dff4d723e */ /* 0x000fe200000010ff */
[----:B------:R0:W-:Y:S01]  /*9bd0*/  @P0 STG.E.U16 desc[UR36][R6.64+0x30], R38 ;  /* 0x0000302606000986 */ /* 0x0001e2000c101524 */
[----:B------:R-:W-:Y:S02]  /*9be0*/  ISETP.GT.AND P0, PT, R0, 0x20, P2 ;  /* 0x000000200000780c */ /* 0x000fe40001704270 */
[----:B------:R-:W-:Y:S02]  /*9bf0*/  F2FP.BF16.F32.PACK_AB R78, RZ, R78 ;  /* 0x0000004eff4e723e */ /* 0x000fe400000010ff */
[----:B------:R-:W-:Y:S02]  /*9c00*/  F2FP.BF16.F32.PACK_AB R79, RZ, R79 ;  /* 0x0000004fff4f723e */ /* 0x000fe400000010ff */
[----:B------:R-:W-:Y:S02]  /*9c10*/  F2FP.BF16.F32.PACK_AB R80, RZ, R80 ;  /* 0x00000050ff50723e */ /* 0x000fe400000010ff */
[----:B------:R-:W-:-:S02]  /*9c20*/  F2FP.BF16.F32.PACK_AB R81, RZ, R81 ;  /* 0x00000051ff51723e */ /* 0x000fc400000010ff */
[----:B------:R-:W-:Y:S01]  /*9c30*/  F2FP.BF16.F32.PACK_AB R82, RZ, R82 ;  /* 0x00000052ff52723e */ /* 0x000fe200000010ff */
[----:B0-----:R-:W-:Y:S01]  /*9c40*/  @P3 IMAD.MOV.U32 R6, RZ, RZ, R14 ;  /* 0x000000ffff063224 */ /* 0x001fe200078e000e */
[----:B------:R-:W-:Y:S01]  /*9c50*/  F2FP.BF16.F32.PACK_AB R83, RZ, R83 ;  /* 0x00000053ff53723e */ /* 0x000fe200000010ff */
[----:B------:R-:W-:Y:S01]  /*9c60*/  @P3 IMAD.MOV.U32 R7, RZ, RZ, R15 ;  /* 0x000000ffff073224 */ /* 0x000fe200078e000f */
[----:B------:R-:W-:Y:S02]  /*9c70*/  F2FP.BF16.F32.PACK_AB R84, RZ, R84 ;  /* 0x00000054ff54723e */ /* 0x000fe400000010ff */
[----:B------:R-:W-:Y:S02]  /*9c80*/  F2FP.BF16.F32.PACK_AB R85, RZ, R85 ;  /* 0x00000055ff55723e */ /* 0x000fe400000010ff */
[----:B------:R0:W-:Y:S01]  /*9c90*/  @P3 STG.E.U16 desc[UR36][R6.64+0x32], R39 ;  /* 0x0000322706003986 */ /* 0x0001e2000c101524 */
[C---:B------:R-:W-:Y:S02]  /*9ca0*/  ISETP.GT.AND P3, PT, R0.reuse, 0x21, P2 ;  /* 0x000000210000780c */ /* 0x040fe40001764270 */
[----:B------:R-:W-:Y:S01]  /*9cb0*/  F2FP.BF16.F32.PACK_AB R86, RZ, R86 ;  /* 0x00000056ff56723e */ /* 0x000fe200000010ff */
[----:B------:R-:W-:Y:S01]  /*9cc0*/  @P4 STG.E.U16 desc[UR36][R4.64+0x40], R40 ;  /* 0x0000402804004986 */ /* 0x000fe2000c101524 */
[----:B------:R-:W-:-:S02]  /*9cd0*/  ISETP.GT.AND P4, PT, R0, 0x28, P1 ;  /* 0x000000280000780c */ /* 0x000fc40000f84270 */
[----:B------:R-:W-:Y:S01]  /*9ce0*/  F2FP.BF16.F32.PACK_AB R87, RZ, R87 ;  /* 0x00000057ff57723e */ /* 0x000fe200000010ff */
[----:B------:R-:W-:Y:S01]  /*9cf0*/  @P5 STG.E.U16 desc[UR36][R4.64+0x42], R41 ;  /* 0x0000422904005986 */ /* 0x000fe2000c101524 */
[----:B------:R-:W-:Y:S01]  /*9d00*/  ISETP.GT.AND P5, PT, R0, 0x29, P1 ;  /* 0x000000290000780c */ /* 0x000fe20000fa4270 */
[----:B0-----:R-:W-:Y:S02]  /*9d10*/  @P0 IMAD.MOV.U32 R6, RZ, RZ, R14 ;  /* 0x000000ffff060224 */ /* 0x001fe400078e000e */
[----:B------:R-:W-:-:S05]  /*9d20*/  @P0 IMAD.MOV.U32 R7, RZ, RZ, R15 ;  /* 0x000000ffff070224 */ /* 0x000fca00078e000f */
[----:B------:R0:W-:Y:S01]  /*9d30*/  @P0 STG.E.U16 desc[UR36][R6.64+0x40], R42 ;  /* 0x0000402a06000986 */ /* 0x0001e2000c101524 */
[----:B------:R-:W-:Y:S01]  /*9d40*/  ISETP.GT.AND P0, PT, R0, 0x28, P2 ;  /* 0x000000280000780c */ /* 0x000fe20001704270 */
[----:B0-----:R-:W-:Y:S02]  /*9d50*/  @P3 IMAD.MOV.U32 R6, RZ, RZ, R14 ;  /* 0x000000ffff063224 */ /* 0x001fe400078e000e */
[----:B------:R-:W-:-:S05]  /*9d60*/  @P3 IMAD.MOV.U32 R7, RZ, RZ, R15 ;  /* 0x000000ffff073224 */ /* 0x000fca00078e000f */
[----:B------:R0:W-:Y:S01]  /*9d70*/  @P3 STG.E.U16 desc[UR36][R6.64+0x42], R43 ;  /* 0x0000422b06003986 */ /* 0x0001e2000c101524 */
[----:B------:R-:W-:-:S03]  /*9d80*/  ISETP.GT.AND P3, PT, R0, 0x29, P2 ;  /* 0x000000290000780c */ /* 0x000fc60001764270 */
[----:B------:R-:W-:Y:S01]  /*9d90*/  @P4 STG.E.U16 desc[UR36][R4.64+0x50], R44 ;  /* 0x0000502c04004986 */ /* 0x000fe2000c101524 */
[----:B------:R-:W-:-:S03]  /*9da0*/  ISETP.GT.AND P4, PT, R0, 0x30, P1 ;  /* 0x000000300000780c */ /* 0x000fc60000f84270 */
        /* <DEDUP_REMOVED lines=14> */
[----:B0-----:R-:W-:Y:S01]  /*9e90*/  @P0 IMAD.MOV.U32 R6, RZ, RZ, R14 ;  /* 0x000000ffff060224 */ /* 0x001fe200078e000e */
[----:B------:R-:W-:-:S05]  /*9ea0*/  @P0 MOV R7, R15 ;  /* 0x0000000f00070202 */ /* 0x000fca0000000f00 */
        /* <DEDUP_REMOVED lines=37> */
[----:B------:R-:W-:Y:S02]  /*a100*/  ISETP.GT.AND P0, PT, R0, 0x50, P2 ;  /* 0x000000500000780c */ /* 0x000fe40001704270 */
[----:B0-----:R-:W-:Y:S01]  /*a110*/  @P3 MOV R6, R14 ;  /* 0x0000000e00063202 */ /* 0x001fe20000000f00 */
        /* <DEDUP_REMOVED lines=35> */
[----:B0-----:R-:W-:Y:S01]  /*a350*/  @P3 IMAD.MOV.U32 R6, RZ, RZ, R14 ;  /* 0x000000ffff063224 */ /* 0x001fe200078e000e */
[----:B------:R-:W-:-:S05]  /*a360*/  @P3 MOV R7, R15 ;  /* 0x0000000f00073202 */ /* 0x000fca0000000f00 */
        /* <DEDUP_REMOVED lines=13> */
[C---:B------:R-:W-:Y:S02]  /*a440*/  ISETP.GT.AND P3, PT, R0.reuse, 0x78, P1 ;  /* 0x000000780000780c */ /* 0x040fe40000f64270 */
[C---:B------:R-:W-:Y:S01]  /*a450*/  ISETP.GT.AND P1, PT, R0.reuse, 0x79, P1 ;  /* 0x000000790000780c */ /* 0x040fe20000f24270 */
[----:B------:R-:W-:Y:S01]  /*a460*/  @P4 STG.E.U16 desc[UR36][R4.64+0xe0], R80 ;  /* 0x0000e05004004986 */ /* 0x000fe2000c101524 */
[----:B------:R-:W-:-:S03]  /*a470*/  ISETP.GT.AND P4, PT, R0, 0x71, P2 ;  /* 0x000000710000780c */ /* 0x000fc60001784270 */
[----:B------:R-:W-:Y:S01]  /*a480*/  @P5 STG.E.U16 desc[UR36][R4.64+0xe2], R81 ;  /* 0x0000e25104005986 */ /* 0x000fe2000c101524 */
[C---:B------:R-:W-:Y:S02]  /*a490*/  ISETP.GT.AND P5, PT, R0.reuse, 0x78, P2 ;  /* 0x000000780000780c */ /* 0x040fe400017a4270 */
[----:B------:R-:W-:Y:S01]  /*a4a0*/  ISETP.GT.AND P2, PT, R0, 0x79, P2 ;  /* 0x000000790000780c */ /* 0x000fe20001744270 */
[----:B0-----:R-:W-:Y:S02]  /*a4b0*/  @P0 IMAD.MOV.U32 R6, RZ, RZ, R14 ;  /* 0x000000ffff060224 */ /* 0x001fe400078e000e */
[----:B------:R-:W-:-:S05]  /*a4c0*/  @P0 IMAD.MOV.U32 R7, RZ, RZ, R15 ;  /* 0x000000ffff070224 */ /* 0x000fca00078e000f */
[----:B------:R0:W-:Y:S02]  /*a4d0*/  @P0 STG.E.U16 desc[UR36][R6.64+0xe0], R82 ;  /* 0x0000e05206000986 */ /* 0x0001e4000c101524 */
[----:B0-----:R-:W-:Y:S02]  /*a4e0*/  @P4 IMAD.MOV.U32 R6, RZ, RZ, R14 ;  /* 0x000000ffff064224 */ /* 0x001fe400078e000e */
[----:B------:R-:W-:-:S05]  /*a4f0*/  @P4 IMAD.MOV.U32 R7, RZ, RZ, R15 ;  /* 0x000000ffff074224 */ /* 0x000fca00078e000f */
[----:B------:R-:W-:Y:S04]  /*a500*/  @P4 STG.E.U16 desc[UR36][R6.64+0xe2], R83 ;  /* 0x0000e25306004986 */ /* 0x000fe8000c101524 */
[----:B------:R-:W-:Y:S04]  /*a510*/  @P3 STG.E.U16 desc[UR36][R4.64+0xf0], R84 ;  /* 0x0000f05404003986 */ /* 0x000fe8000c101524 */
[----:B------:R0:W-:Y:S02]  /*a520*/  @P1 STG.E.U16 desc[UR36][R4.64+0xf2], R85 ;  /* 0x0000f25504001986 */ /* 0x0001e4000c101524 */
[----:B0-----:R-:W-:-:S02]  /*a530*/  @P5 IMAD.MOV.U32 R4, RZ, RZ, R14 ;  /* 0x000000ffff045224 */ /* 0x001fc400078e000e */
[----:B------:R-:W-:-:S05]  /*a540*/  @P5 IMAD.MOV.U32 R5, RZ, RZ, R15 ;  /* 0x000000ffff055224 */ /* 0x000fca00078e000f */
[----:B------:R0:W-:Y:S04]  /*a550*/  @P5 STG.E.U16 desc[UR36][R4.64+0xf0], R86 ;  /* 0x0000f05604005986 */ /* 0x0001e8000c101524 */
[----:B------:R0:W-:Y:S02]  /*a560*/  @P2 STG.E.U16 desc[UR36][R14.64+0xf2], R87 ;  /* 0x0000f2570e002986 */ /* 0x0001e4000c101524 */
.L_x_284:
[----:B------:R-:W-:Y:S05]  /*a570*/  BSYNC B0 ;  /* 0x0000000000007941 */ /* 0x000fea0003800000 */
.L_x_32:
[----:B------:R-:W-:Y:S01]  /*a580*/  ULDC UR4, c[0x0][0xc] ;  /* 0x0000030000047ab9 */ /* 0x000fe20000000800 */
[----:B------:R-:W-:Y:S01]  /*a590*/  ULDC UR5, c[0x0][0x10] ;  /* 0x0000040000057ab9 */ /* 0x000fe20000000800 */
[----:B0-----:R-:W0:Y:S01]  /*a5a0*/  LDC R3, c[0x0][0x14] ;  /* 0x00000500ff037b82 */ /* 0x001e220000000800 */
[----:B------:R-:W-:Y:S01]  /*a5b0*/  UIMAD.WIDE.U32 UR4, UR4, UR5, URZ ;  /* 0x00000005040472a5 */ /* 0x000fe2000f8e003f */
[----:B------:R-:W-:Y:S01]  /*a5c0*/  PRMT R0, RZ, 0x7610, R0 ;  /* 0x00007610ff007816 */ /* 0x000fe20000000000 */
[----:B-----5:R-:W-:Y:S01]  /*a5d0*/  IMAD.MOV.U32 R154, RZ, RZ, -0x1 ;  /* 0xffffffffff9a7424 */ /* 0x020fe200078e00ff */
[----:B------:R-:W-:-:S03]  /*a5e0*/  MOV R23, 0xffffffff ;  /* 0xffffffff00177802 */ /* 0x000fc60000000f00 */
[----:B0-----:R-:W-:-:S04]  /*a5f0*/  IMAD.WIDE.U32 R16, R3, UR4, R16 ;  /* 0x0000000403107c25 */ /* 0x001fc8000f8e0010 */
[----:B------:R-:W-:Y:S01]  /*a600*/  IMAD R3, R3, UR5, RZ ;  /* 0x0000000503037c24 */ /* 0x000fe2000f8e02ff */
[----:B------:R-:W-:Y:S02]  /*a610*/  ULDC.64 UR4, c[0x0][0x650] ;  /* 0x0001940000047ab9 */ /* 0x000fe40000000a00 */
[----:B------:R-:W-:Y:S01]  /*a620*/  ISETP.GE.U32.AND P0, PT, R16, UR4, PT ;  /* 0x0000000410007c0c */ /* 0x000fe2000bf06070 */
[----:B------:R-:W-:-:S05]  /*a630*/  IMAD.IADD R17, R17, 0x1, R3 ;  /* 0x0000000111117824 */ /* 0x000fca00078e0203 */
[----:B------:R-:W-:-:S13]  /*a640*/  ISETP.GE.U32.AND.EX P0, PT, R17, UR5, PT, P0 ;  /* 0x0000000511007c0c */ /* 0x000fda000bf06100 */
[----:B------:R-:W-:Y:S05]  /*a650*/  @P0 BRA `(.L_x_285) ;  /* 0x0000000400640947 */ /* 0x000fea0003800000 */
[----:B------:R-:W0:Y:S01]  /*a660*/  S2R R12, SR_CTAID.X ;  /* 0x00000000000c7919 */ /* 0x000e220000002500 */
[----:B-12---:R-:W1:Y:S01]  /*a670*/  LDC.64 R10, c[0x0][0x628] ;  /* 0x00018a00ff0a7b82 */ /* 0x006e620000000a00 */
[----:B------:R-:W-:Y:S01]  /*a680*/  ULDC UR4, c[0x0][0x150] ;  /* 0x0000540000047ab9 */ /* 0x000fe20000000800 */
[----:B------:R-:W-:Y:S01]  /*a690*/  IMAD.MOV.U32 R8, RZ, RZ, R16 ;  /* 0x000000ffff087224 */ /* 0x000fe200078e0010 */
[----:B------:R-:W2:Y:S01]  /*a6a0*/  S2R R24, SR_CTAID.Y ;  /* 0x0000000000187919 */ /* 0x000ea20000002600 */
[----:B------:R-:W-:-:S04]  /*a6b0*/  IMAD.MOV.U32 R9, RZ, RZ, R17 ;  /* 0x000000ffff097224 */ /* 0x000fc800078e0011 */
[----:B------:R-:W2:Y:S08]  /*a6c0*/  LDC R21, c[0x0][0x144] ;  /* 0x00005100ff157b82 */ /* 0x000eb00000000800 */
[----:B------:R-:W2:Y:S08]  /*a6d0*/  LDC R0, c[0x0][0x630] ;  /* 0x00018c00ff007b82 */ /* 0x000eb00000000800 */
[----:B------:R-:W2:Y:S01]  /*a6e0*/  LDC.64 R14, c[0x0][0x620] ;  /* 0x00018800ff0e7b82 */ /* 0x000ea20000000a00 */
[----:B-1----:R-:W-:-:S04]  /*a6f0*/  ISETP.NE.U32.AND P0, PT, R10, RZ, PT ;  /* 0x000000ff0a00720c */ /* 0x002fc80003f05070 */
[----:B------:R-:W-:Y:S02]  /*a700*/  ISETP.NE.AND.EX P0, PT, R11, RZ, PT, P0 ;  /* 0x000000ff0b00720c */ /* 0x000fe40003f05300 */
[----:B0-----:R-:W-:-:S05]  /*a710*/  I2FP.F32.U32 R3, R12 ;  /* 0x0000000c00037245 */ /* 0x001fca0000201000 */
[----:B------:R-:W-:-:S04]  /*a720*/  FMUL R3, R3, UR4 ;  /* 0x0000000403037c20 */ /* 0x000fc80008400000 */
[----:B------:R0:W1:Y:S02]  /*a730*/  F2I.U32.TRUNC.NTZ R20, R3 ;  /* 0x0000000300147305 */ /* 0x000064000020f000 */
[----:B------:R-:W-:Y:S05]  /*a740*/  @!P0 BRA `(.L_x_286) ;  /* 0x0000000000288947 */ /* 0x000fea0003800000 */
[----:B0-----:R-:W0:Y:S02]  /*a750*/  LDC R3, c[0x0][0x634] ;  /* 0x00018d00ff037b82 */ /* 0x001e240000000800 */
        /* <DEDUP_REMOVED lines=9> */
.L_x_286:
[----:B------:R-:W5:Y:S01]  /*a7f0*/  LDC.64 R30, c[0x0][0x640] ;  /* 0x00019000ff1e7b82 */ /* 0x000f620000000a00 */
[-CC-:B--2---:R-:W-:Y:S01]  /*a800*/  SHF.R.U64 R23, R8, R0.reuse, R9.reuse ;  /* 0x0000000008177219 */ /* 0x184fe20000001209 */
[----:B-1----:R-:W-:Y:S01]  /*a810*/  IMAD.MOV R20, RZ, RZ, -R20 ;  /* 0x000000ffff147224 */ /* 0x002fe200078e0a14 */
[----:B------:R-:W-:Y:S01]  /*a820*/  SHF.R.U32.HI R0, RZ, R0, R9 ;  /* 0x00000000ff007219 */ /* 0x000fe20000011609 */
[----:B------:R-:W-:Y:S01]  /*a830*/  ULDC UR4, c[0x0][0x154] ;  /* 0x0000550000047ab9 */ /* 0x000fe20000000800 */
[----:B0-----:R-:W-:Y:S01]  /*a840*/  IADD3 R3, P0, RZ, -R23, RZ ;  /* 0x80000017ff037210 */ /* 0x001fe20007f1e0ff */
[----:B------:R-:W-:Y:S02]  /*a850*/  IMAD R26, R21, R20, R12 ;  /* 0x00000014151a7224 */ /* 0x000fe400078e020c */
[----:B------:R-:W0:Y:S01]  /*a860*/  LDC R6, c[0x0][0x618] ;  /* 0x00018600ff067b82 */ /* 0x000e220000000800 */
[----:B------:R-:W-:Y:S02]  /*a870*/  IMAD.MOV.U32 R7, RZ, RZ, 0x1 ;  /* 0x00000001ff077424 */ /* 0x000fe400078e00ff */
[----:B------:R-:W-:-:S04]  /*a880*/  IMAD.X R5, RZ, RZ, ~R0, P0 ;  /* 0x000000ffff057224 */ /* 0x000fc800000e0e00 */
[-C--:B------:R-:W-:Y:S01]  /*a890*/  IMAD R0, R5, R14.reuse, RZ ;  /* 0x0000000e05007224 */ /* 0x080fe200078e02ff */
[----:B------:R-:W1:Y:S01]  /*a8a0*/  LDC R8, c[0x0][0x608] ;  /* 0x00018200ff087b82 */ /* 0x000e620000000800 */
[----:B------:R-:W-:-:S04]  /*a8b0*/  IMAD.WIDE.U32 R4, R3, R14, R16 ;  /* 0x0000000e03047225 */ /* 0x000fc800078e0010 */
[----:B------:R-:W-:Y:S01]  /*a8c0*/  IMAD R3, R3, R15, R0 ;  /* 0x0000000f03037224 */ /* 0x000fe200078e0200 */
[----:B------:R-:W-:Y:S02]  /*a8d0*/  I2FP.F32.U32 R0, R24 ;  /* 0x0000001800007245 */ /* 0x000fe40000201000 */
[----:B------:R-:W2:Y:S01]  /*a8e0*/  LDC R28, c[0x0][0x658] ;  /* 0x00019600ff1c7b82 */ /* 0x000ea20000000800 */
[----:B------:R-:W-:Y:S01]  /*a8f0*/  IMAD.IADD R3, R5, 0x1, R3 ;  /* 0x0000000105037824 */ /* 0x000fe200078e0203 */
[----:B-----5:R-:W-:Y:S01]  /*a900*/  ISETP.NE.U32.AND P0, PT, R30, RZ, PT ;  /* 0x000000ff1e00720c */ /* 0x020fe20003f05070 */
[----:B------:R-:W-:Y:S01]  /*a910*/  FMUL R0, R0, UR4 ;  /* 0x0000000400007c20 */ /* 0x000fe20008400000 */
[----:B------:R-:W-:Y:S02]  /*a920*/  IMAD.MOV.U32 R5, RZ, RZ, -0x1 ;  /* 0xffffffffff057424 */ /* 0x000fe400078e00ff */
[----:B------:R-:W-:Y:S01]  /*a930*/  ISETP.NE.AND.EX P0, PT, R31, RZ, PT, P0 ;  /* 0x000000ff1f00720c */ /* 0x000fe20003f05300 */
[----:B------:R1:W2:Y:S01]  /*a940*/  F2I.U32.TRUNC.NTZ R13, R0 ;  /* 0x00000000000d7305 */ /* 0x0002a2000020f000 */
[----:B------:R-:W3:Y:S01]  /*a950*/  LDC R15, c[0x0][0x148] ;  /* 0x00005200ff0f7b82 */ /* 0x000ee20000000800 */
[----:B0-----:R-:W-:-:S02]  /*a960*/  SHF.R.U64 R12, R4, R6, R3 ;  /* 0x00000006040c7219 */ /* 0x001fc40000001203 */
[----:B------:R-:W-:-:S05]  /*a970*/  SHF.R.U32.HI R3, RZ, R6, R3 ;  /* 0x00000006ff037219 */ /* 0x000fca0000011603 */
[----:B------:R-:W0:Y:S01]  /*a980*/  LDC R20, c[0x0][0x600] ;  /* 0x00018000ff147b82 */ /* 0x000e220000000800 */
[-CC-:B-1----:R-:W-:Y:S02]  /*a990*/  SHF.R.U64 R10, R12, R8.reuse, R3.reuse ;  /* 0x000000080c0a7219 */ /* 0x182fe40000001203 */
[----:B------:R-:W-:-:S05]  /*a9a0*/  SHF.R.U32.HI R3, RZ, R8, R3 ;  /* 0x00000008ff037219 */ /* 0x000fca0000011603 */
[----:B------:R-:W1:Y:S01]  /*a9b0*/  LDC R21, c[0x0][0x648] ;  /* 0x00019200ff157b82 */ /* 0x000e620000000800 */
[-C--:B--2---:R-:W-:Y:S02]  /*a9c0*/  SHF.L.U32 R4, R5, R28.reuse, RZ ;  /* 0x0000001c05047219 */ /* 0x084fe400000006ff */
[-CC-:B------:R-:W-:Y:S02]  /*a9d0*/  SHF.R.U64 R14, R10, R28.reuse, R3.reuse ;  /* 0x0000001c0a0e7219 */ /* 0x180fe40000001203 */
[----:B------:R-:W-:Y:S02]  /*a9e0*/  SHF.R.U32.HI R5, RZ, R28, R3 ;  /* 0x0000001cff057219 */ /* 0x000fe40000011603 */
[----:B------:R-:W-:Y:S01]  /*a9f0*/  LOP3.LUT R153, RZ, R4, RZ, 0x33, !PT ;  /* 0x00000004ff997212 */ /* 0x000fe200078e33ff */
[----:B------:R-:W2:Y:S01]  /*aa00*/  LDC R25, c[0x0][0x638] ;  /* 0x00018e00ff197b82 */ /* 0x000ea20000000800 */
[----:B------:R-:W-:Y:S01]  /*aa10*/  SHF.L.U32 R28, R7, R28, RZ ;  /* 0x0000001c071c7219 */ /* 0x000fe200000006ff */
[----:B------:R-:W-:-:S06]  /*aa20*/  IMAD.MOV.U32 R4, RZ, RZ, R14 ;  /* 0x000000ffff047224 */ /* 0x000fcc00078e000e */
[----:B------:R-:W0:Y:S01]  /*aa30*/  LDC R27, c[0x0][0x610] ;  /* 0x00018400ff1b7b82 */ /* 0x000e220000000800 */
[----:B------:R-:W-:Y:S05]  /*aa40*/  @!P0 BRA `(.L_x_287) ;  /* 0x0000000000288947 */ /* 0x000fea0003800000 */
[----:B------:R-:W5:Y:S02]  /*aa50*/  LDC R3, c[0x0][0x64c] ;  /* 0x00019300ff037b82 */ /* 0x000f640000000800 */
[----:B-----5:R-:W-:-:S05]  /*aa60*/  IADD3 R3, P0, R14, R3, RZ ;  /* 0x000000030e037210 */ /* 0x020fca0007f1e0ff */
[----:B------:R-:W-:-:S04]  /*aa70*/  IMAD.X R11, RZ, RZ, R5, P0 ;  /* 0x000000ffff0b7224 */ /* 0x000fc800000e0605 */
[----:B------:R-:W-:-:S04]  /*aa80*/  IMAD.WIDE.U32 R4, R11, R30, RZ ;  /* 0x0000001e0b047225 */ /* 0x000fc800078e00ff */
[----:B------:R-:W-:-:S04]  /*aa90*/  IMAD.WIDE.U32 R6, P0, R3, R31, R4 ;  /* 0x0000001f03067225 */ /* 0x000fc80007800004 */
[----:B------:R-:W-:Y:S01]  /*aaa0*/  IMAD.WIDE.U32 R4, R3, R30, RZ ;  /* 0x0000001e03047225 */ /* 0x000fe200078e00ff */
[----:B------:R-:W-:-:S03]  /*aab0*/  IADD3.X R9, RZ, RZ, RZ, P0, !PT ;  /* 0x000000ffff097210 */ /* 0x000fc600007fe4ff */
[----:B------:R-:W-:Y:S01]  /*aac0*/  IMAD.MOV.U32 R8, RZ, RZ, R7 ;  /* 0x000000ffff087224 */ /* 0x000fe200078e0007 */
[----:B------:R-:W-:-:S05]  /*aad0*/  IADD3 RZ, P0, R5, R6, RZ ;  /* 0x0000000605ff7210 */ /* 0x000fca0007f1e0ff */
[----:B------:R-:W-:-:S08]  /*aae0*/  IMAD.WIDE.U32.X R4, R11, R31, R8, P0 ;  /* 0x0000001f0b047225 */ /* 0x000fd000000e0408 */
.L_x_287:
[----:B------:R-:W-:Y:S01]  /*aaf0*/  ISETP.NE.AND P0, PT, R2, 0x1, PT ;  /* 0x000000010200780c */ /* 0x000fe20003f05270 */
[----:B------:R-:W-:Y:S01]  /*ab00*/  IMAD.MOV R13, RZ, RZ, -R13 ;  /* 0x000000ffff0d7224 */ /* 0x000fe200078e0a0d */
[----:B-1----:R-:W-:Y:S01]  /*ab10*/  SHF.R.U64 R0, R4, R21, R5 ;  /* 0x0000001504007219 */ /* 0x002fe20000001205 */
[----:B0-----:R-:W-:Y:S01]  /*ab20*/  VIADD R5, R20, 0xffffffff ;  /* 0xffffffff14057836 */ /* 0x001fe20000000000 */
[----:B------:R-:W-:-:S03]  /*ab30*/  LOP3.LUT R153, R10, R153, RZ, 0xc0, !PT ;  /* 0x000000990a997212 */ /* 0x000fc600078ec0ff */
[----:B------:R-:W-:Y:S01]  /*ab40*/  IMAD.MOV R3, RZ, RZ, -R0 ;  /* 0x000000ffff037224 */ /* 0x000fe200078e0a00 */
[----:B------:R-:W-:Y:S01]  /*ab50*/  LOP3.LUT R5, R12, R5, RZ, 0xc0, !PT ;  /* 0x000000050c057212 */ /* 0x000fe200078ec0ff */
[----:B------:R-:W-:Y:S02]  /*ab60*/  IMAD R153, R28, R0, R153 ;  /* 0x000000001c997224 */ /* 0x000fe400078e0299 */
[----:B--2---:R-:W-:Y:S02]  /*ab70*/  IMAD R0, R3, R25, R14 ;  /* 0x0000001903007224 */ /* 0x004fe400078e020e */
[----:B---3--:R-:W-:Y:S02]  /*ab80*/  @P0 IMAD R26, R15, R13, R24 ;  /* 0x0000000d0f1a0224 */ /* 0x008fe400078e0218 */
[----:B------:R-:W-:Y:S02]  /*ab90*/  IMAD R4, R0, R20, R5 ;  /* 0x0000001400047224 */ /* 0x000fe400078e0205 */
[----:B------:R-:W-:-:S02]  /*aba0*/  IMAD R153, R153, R27, R26 ;  /* 0x0000001b99997224 */ /* 0x000fc400078e021a */
[----:B------:R-:W-:-:S03]  /*abb0*/  IMAD.MOV.U32 R3, RZ, RZ, 0x1 ;  /* 0x00000001ff037424 */ /* 0x000fc600078e00ff */
[----:B------:R-:W-:Y:S02]  /*abc0*/  SEL R154, R4, R153, !P0 ;  /* 0x00000099049a7207 */ /* 0x000fe40004000000 */
[----:B------:R-:W-:Y:S02]  /*abd0*/  PRMT R0, R3, 0x7610, R0 ;  /* 0x0000761003007816 */ /* 0x000fe40000000000 */
[----:B------:R-:W-:-:S07]  /*abe0*/  SEL R153, R153, R4, !P0 ;  /* 0x0000000499997207 */ /* 0x000fce0004000000 */
.L_x_285:
[----:B------:R-:W-:-:S13]  /*abf0*/  LOP3.LUT P0, RZ, R0, 0xff, RZ, 0xc0, !PT ;  /* 0x000000ff00ff7812 */ /* 0x000fda000780c0ff */
[----:B------:R-:W-:Y:S05]  /*ac00*/  @P0 BRA `(.L_x_288) ;  /* 0xffffff64007c0947 */ /* 0x000fea000383ffff */
[----:B------:R-:W-:Y:S05]  /*ac10*/  EXIT ;  /* 0x000000000000794d */ /* 0x000fea0003800000 */
.L_x_7:
[----:B0-----:R-:W-:Y:S01]  /*ac20*/  ULDC.64 UR4, c[0x0][0x650] ;  /* 0x0001940000047ab9 */ /* 0x001fe20000000a00 */
        /* <DEDUP_REMOVED lines=20> */
[----:B------:R-:W-:Y:S01]  /*ad70*/  IMAD.WIDE.U32 R8, R13, R14, RZ ;  /* 0x0000000e0d087225 */ /* 0x000fe200078e00ff */
[----:B------:R-:W-:-:S03]  /*ad80*/  MOV R12, R11 ;  /* 0x0000000b000c7202 */ /* 0x000fc60000000f00 */
[----:B------:R-:W-:Y:S01]  /*ad90*/  IMAD.X R13, RZ, RZ, RZ, P0 ;  /* 0x000000ffff0d7224 */ /* 0x000fe200000e06ff */
[----:B------:R-:W-:-:S05]  /*ada0*/  IADD3 RZ, P0, R9, R10, RZ ;  /* 0x0000000a09ff7210 */ /* 0x000fca0007f1e0ff */
[----:B------:R-:W-:-:S08]  /*adb0*/  IMAD.WIDE.U32.X R12, R23, R15, R12, P0 ;  /* 0x0000000f170c7225 */ /* 0x000fd000000e040c */
.L_x_290:
[----:B------:R-:W0:Y:S01]  /*adc0*/  LDC.64 R28, c[0x0][0x640] ;  /* 0x00019000ff1c7b82 */ /* 0x000e220000000a00 */
[-CC-:B------:R-:W-:Y:S01]  /*add0*/  SHF.R.U64 R22, R12, R6.reuse, R13.reuse ;  /* 0x000000060c167219 */ /* 0x180fe2000000120d */
[----:B------:R-:W-:Y:S01]  /*ade0*/  IMAD.MOV.U32 R30, RZ, RZ, 0x1 ;  /* 0x00000001ff1e7424 */ /* 0x000fe200078e00ff */
[----:B------:R-:W-:Y:S02]  /*adf0*/  SHF.R.U32.HI R6, RZ, R6, R13 ;  /* 0x00000006ff067219 */ /* 0x000fe4000001160d */
[----:B------:R-:W-:-:S03]  /*ae00*/  IADD3 R11, P0, RZ, -R22, RZ ;  /* 0x80000016ff0b7210 */ /* 0x000fc60007f1e0ff */
[----:B------:R-:W1:Y:S02]  /*ae10*/  LDC R10, c[0x0][0x618] ;  /* 0x00018600ff0a7b82 */ /* 0x000e640000000800 */
[----:B------:R-:W-:-:S04]  /*ae20*/  IMAD.X R9, RZ, RZ, ~R6, P0 ;  /* 0x000000ffff097224 */ /* 0x000fc800000e0e06 */
[-C--:B------:R-:W-:Y:S02]  /*ae30*/  IMAD R6, R9, R24.reuse, RZ ;  /* 0x0000001809067224 */ /* 0x080fe400078e02ff */
[----:B------:R-:W2:Y:S01]  /*ae40*/  LDC R12, c[0x0][0x608] ;  /* 0x00018200ff0c7b82 */ /* 0x000ea20000000800 */
[----:B------:R-:W-:-:S04]  /*ae50*/  IMAD.WIDE.U32 R8, R11, R24, R16 ;  /* 0x000000180b087225 */ /* 0x000fc800078e0010 */
[----:B------:R-:W-:-:S03]  /*ae60*/  IMAD R11, R11, R25, R6 ;  /* 0x000000190b0b7224 */ /* 0x000fc600078e0206 */
[----:B------:R-:W3:Y:S01]  /*ae70*/  LDC R27, c[0x0][0x658] ;  /* 0x00019600ff1b7b82 */ /* 0x000ee20000000800 */
[----:B------:R-:W-:Y:S01]  /*ae80*/  IMAD.IADD R9, R9, 0x1, R11 ;  /* 0x0000000109097824 */ /* 0x000fe200078e020b */
[----:B0-----:R-:W-:-:S04]  /*ae90*/  ISETP.NE.U32.AND P0, PT, R28, RZ, PT ;  /* 0x000000ff1c00720c */ /* 0x001fc80003f05070 */
[----:B------:R-:W-:Y:S02]  /*aea0*/  ISETP.NE.AND.EX P0, PT, R29, RZ, PT, P0 ;  /* 0x000000ff1d00720c */ /* 0x000fe40003f05300 */
[----:B------:R-:W0:Y:S01]  /*aeb0*/  LDC R20, c[0x0][0x600] ;  /* 0x00018000ff147b82 */ /* 0x000e220000000800 */
[-CC-:B-1----:R-:W-:Y:S01]  /*aec0*/  SHF.R.U64 R14, R8, R10.reuse, R9.reuse ;  /* 0x0000000a080e7219 */ /* 0x182fe20000001209 */
[----:B------:R-:W-:Y:S01]  /*aed0*/  IMAD.MOV.U32 R8, RZ, RZ, -0x1 ;  /* 0xffffffffff087424 */ /* 0x000fe200078e00ff */
[----:B------:R-:W-:-:S05]  /*aee0*/  SHF.R.U32.HI R9, RZ, R10, R9 ;  /* 0x0000000aff097219 */ /* 0x000fca0000011609 */
[----:B------:R-:W1:Y:S01]  /*aef0*/  LDC R24, c[0x0][0x648] ;  /* 0x00019200ff187b82 */ /* 0x000e620000000800 */
[-CC-:B--2---:R-:W-:Y:S02]  /*af00*/  SHF.R.U64 R23, R14, R12.reuse, R9.reuse ;  /* 0x0000000c0e177219 */ /* 0x184fe40000001209 */
[----:B------:R-:W-:-:S05]  /*af10*/  SHF.R.U32.HI R6, RZ, R12, R9 ;  /* 0x0000000cff067219 */ /* 0x000fca0000011609 */
[----:B------:R-:W2:Y:S01]  /*af20*/  LDC R26, c[0x0][0x638] ;  /* 0x00018e00ff1a7b82 */ /* 0x000ea20000000800 */
[-C--:B---3--:R-:W-:Y:S02]  /*af30*/  SHF.L.U32 R8, R8, R27.reuse, RZ ;  /* 0x0000001b08087219 */ /* 0x088fe400000006ff */
[-CC-:B------:R-:W-:Y:S02]  /*af40*/  SHF.R.U64 R25, R23, R27.reuse, R6.reuse ;  /* 0x0000001b17197219 */ /* 0x180fe40000001206 */
[----:B------:R-:W-:Y:S02]  /*af50*/  LOP3.LUT R32, RZ, R8, RZ, 0x33, !PT ;  /* 0x00000008ff207212 */ /* 0x000fe400078e33ff */
[----:B------:R-:W-:Y:S01]  /*af60*/  SHF.R.U32.HI R9, RZ, R27, R6 ;  /* 0x0000001bff097219 */ /* 0x000fe20000011606 */
[----:B------:R-:W3:Y:S01]  /*af70*/  LDC R31, c[0x0][0x610] ;  /* 0x00018400ff1f7b82 */ /* 0x000ee20000000800 */
[----:B------:R-:W-:Y:S01]  /*af80*/  IMAD.MOV.U32 R8, RZ, RZ, R25 ;  /* 0x000000ffff087224 */ /* 0x000fe200078e0019 */
[----:B------:R-:W-:Y:S06]  /*af90*/  @!P0 BRA `(.L_x_291) ;  /* 0x0000000000288947 */ /* 0x000fec0003800000 */
        /* <DEDUP_REMOVED lines=10> */
.L_x_291:
[----:B------:R-:W-:Y:S01]  /*b040*/  ISETP.NE.AND P0, PT, R2, 0x1, PT ;  /* 0x000000010200780c */ /* 0x000fe20003f05270 */
[----:B------:R-:W-:Y:S01]  /*b050*/  IMAD.MOV.U32 R13, RZ, RZ, R22 ;  /* 0x000000ffff0d7224 */ /* 0x000fe200078e0016 */
[----:B-1----:R-:W-:Y:S01]  /*b060*/  SHF.R.U64 R6, R8, R24, R9 ;  /* 0x0000001808067219 */ /* 0x002fe20000001209 */
[----:B0-----:R-:W-:Y:S01]  /*b070*/  VIADD R9, R20, 0xffffffff ;  /* 0xffffffff14097836 */ /* 0x001fe20000000000 */
[----:B------:R-:W-:Y:S02]  /*b080*/  SHF.L.U32 R30, R30, R27, RZ ;  /* 0x0000001b1e1e7219 */ /* 0x000fe400000006ff */
[----:B------:R-:W-:Y:S01]  /*b090*/  LOP3.LUT R5, R23, R32, RZ, 0xc0, !PT ;  /* 0x0000002017057212 */ /* 0x000fe200078ec0ff */
[----:B------:R-:W-:-:S04]  /*b0a0*/  IMAD.MOV R8, RZ, RZ, -R6 ;  /* 0x000000ffff087224 */ /* 0x000fc800078e0a06 */
[----:B------:R-:W-:Y:S01]  /*b0b0*/  IMAD R6, R30, R6, R5 ;  /* 0x000000061e067224 */ /* 0x000fe200078e0205 */
[----:B------:R-:W-:Y:S01]  /*b0c0*/  LOP3.LUT R5, R14, R9, RZ, 0xc0, !PT ;  /* 0x000000090e057212 */ /* 0x000fe200078ec0ff */
[----:B------:R-:W-:Y:S02]  /*b0d0*/  @P0 IMAD R3, R7, R21, R4 ;  /* 0x0000001507030224 */ /* 0x000fe400078e0204 */
[----:B--2---:R-:W-:Y:S02]  /*b0e0*/  IMAD R4, R8, R26, R25 ;  /* 0x0000001a08047224 */ /* 0x004fe400078e0219 */
[----:B---3--:R-:W-:Y:S02]  /*b0f0*/  IMAD R3, R6, R31, R3 ;  /* 0x0000001f06037224 */ /* 0x008fe400078e0203 */
[----:B------:R-:W-:Y:S02]  /*b100*/  IMAD R4, R4, R20, R5 ;  /* 0x0000001404047224 */ /* 0x000fe400078e0205 */
[----:B------:R-:W-:-:S03]  /*b110*/  IMAD.MOV.U32 R6, RZ, RZ, 0x1 ;  /* 0x00000001ff067424 */ /* 0x000fc600078e00ff */
[----:B------:R-:W-:Y:S02]  /*b120*/  SEL R20, R4, R3, !P0 ;  /* 0x0000000304147207 */ /* 0x000fe40004000000 */
[----:B------:R-:W-:-:S07]  /*b130*/  SEL R12, R3, R4, !P0 ;  /* 0x00000004030c7207 */ /* 0x000fce0004000000 */
.L_x_289:
[----:B------:R-:W-:-:S08]  /*b140*/  NOP ;  /* 0x0000000000007918 */ /* 0x000fd00000000000 */
[----:B------:R-:W0:-:S00]  /*b150*/  USETMAXREG.DEALLOC.CTAPOOL 0x28 ;  /* 0x00000028000079c8 */ /* 0x000e0000080e0500 */
[----:B0-----:R-:W-:-:S13]  /*b160*/  ISETP.NE.AND P0, PT, R0, RZ, PT ;  /* 0x000000ff0000720c */ /* 0x001fda0003f05270 */
[----:B------:R-:W-:Y:S05]  /*b170*/  @P0 EXIT ;  /* 0x000000000000094d */ /* 0x000fea0003800000 */
[----:B------:R-:W-:Y:S01]  /*b180*/  LOP3.LUT P0, RZ, R6, 0xff, RZ, 0xc0, !PT ;  /* 0x000000ff06ff7812 */ /* 0x000fe2000780c0ff */
[----:B------:R-:W-:Y:S01]  /*b190*/  IMAD.MOV.U32 R9, RZ, RZ, RZ ;  /* 0x000000ffff097224 */ /* 0x000fe200078e00ff */
[----:B------:R-:W-:-:S11]  /*b1a0*/  MOV R10, 0x1 ;  /* 0x00000001000a7802 */ /* 0x000fd60000000f00 */
[----:B------:R-:W-:Y:S05]  /*b1b0*/  @!P0 BRA `(.L_x_292) ;  /* 0x0000000c00848947 */ /* 0x000fea0003800000 */
[----:B------:R-:W0:Y:S01]  /*b1c0*/  LDC R0, c[0x0][0x28c] ;  /* 0x0000a300ff007b82 */ /* 0x000e220000000800 */
[----:B------:R-:W-:Y:S01]  /*b1d0*/  ULDC UR5, c[0x0][0x658] ;  /* 0x0001960000057ab9 */ /* 0x000fe20000000800 */
[----:B------:R-:W-:Y:S01]  /*b1e0*/  UMOV UR11, 0xffffffff ;  /* 0xffffffff000b7882 */ /* 0x000fe20000000000 */
[----:B------:R-:W-:Y:S01]  /*b1f0*/  UMOV UR15, 0x1 ;  /* 0x00000001000f7882 */ /* 0x000fe20000000000 */
[----:B------:R-:W-:Y:S01]  /*b200*/  USHF.L.U32 UR11, UR11, UR5, URZ ;  /* 0x000000050b0b7299 */ /* 0x000fe2000800063f */
[----:B------:R-:W-:Y:S01]  /*b210*/  BSSY B0, `(.L_x_292) ;  /* 0x00000db000007945 */ /* 0x000fe20003800000 */
[----:B------:R-:W-:Y:S01]  /*b220*/  ULDC UR9, c[0x0][0xc] ;  /* 0x0000030000097ab9 */ /* 0x000fe20000000800 */
[----:B------:R-:W-:Y:S01]  /*b230*/  ULDC UR14, c[0x0][0x10] ;  /* 0x00000400000e7ab9 */ /* 0x000fe20000000800 */
[----:B------:R-:W1:Y:S01]  /*b240*/  S2UR UR8, SR_CgaCtaId ;  /* 0x00000000000879c3 */ /* 0x000e620000008800 */
[----:B------:R-:W-:Y:S01]  /*b250*/  ULOP3.LUT UR13, URZ, UR11, URZ, 0x33, !UPT ;  /* 0x0000000b3f0d7292 */ /* 0x000fe2000f8e333f */
[----:B------:R-:W-:Y:S01]  /*b260*/  LOP3.LUT R11, R19, 0x2, RZ, 0xfc, !PT ;  /* 0x00000002130b7812 */ /* 0x000fe200078efcff */
[----:B------:R-:W-:Y:S01]  /*b270*/  IMAD.MOV.U32 R10, RZ, RZ, 0x1 ;  /* 0x00000001ff0a7424 */ /* 0x000fe200078e00ff */
[----:B------:R-:W-:Y:S01]  /*b280*/  ULDC UR4, c[0x0][0x600] ;  /* 0x0001800000047ab9 */ /* 0x000fe20000000800 */
[----:B------:R-:W-:Y:S01]  /*b290*/  IMAD.MOV.U32 R9, RZ, RZ, RZ ;  /* 0x000000ffff097224 */ /* 0x000fe200078e00ff */
[----:B------:R-:W-:Y:S01]  /*b2a0*/  UMOV UR18, 0x5 ;  /* 0x0000000500127882 */ /* 0x000fe20000000000 */
[----:B------:R-:W-:-:S02]  /*b2b0*/  UIADD3 UR4, UR4, -0x1, URZ ;  /* 0xffffffff04047890 */ /* 0x000fc4000fffe03f */
[----:B------:R-:W-:Y:S01]  /*b2c0*/  USHF.L.U32 UR5, UR15, UR5, URZ ;  /* 0x000000050f057299 */ /* 0x000fe2000800063f */
[----:B------:R-:W-:Y:S01]  /*b2d0*/  ULDC.64 UR28, c[0x0][0x198] ;  /* 0x00006600001c7ab9 */ /* 0x000fe20000000a00 */
[----:B0-----:R-:W-:-:S05]  /*b2e0*/  VIADD R0, R0, 0x1f ;  /* 0x0000001f00007836 */ /* 0x001fca0000000000 */
[----:B------:R-:W-:Y:S01]  /*b2f0*/  SHF.R.S32.HI R3, RZ, 0x1f, R0 ;  /* 0x0000001fff037819 */ /* 0x000fe20000011400 */
[----:B-1----:R-:W-:-:S03]  /*b300*/  ULOP3.LUT UR10, UR8, 0x1, URZ, 0xc0, !UPT ;  /* 0x00000001080a7892 */ /* 0x002fc6000f8ec03f */
[----:B------:R-:W-:Y:S01]  /*b310*/  LEA.HI R3, R3, R0, RZ, 0x5 ;  /* 0x0000000003037211 */ /* 0x000fe200078f28ff */
[----:B------:R-:W-:Y:S01]  /*b320*/  USHF.R.U32.HI UR25, URZ, 0x1, UR8 ;  /* 0x000000013f197899 */ /* 0x000fe20008011608 */
[----:B------:R-:W-:Y:S01]  /*b330*/  IMAD.MOV.U32 R0, RZ, RZ, 0x1 ;  /* 0x00000001ff007424 */ /* 0x000fe200078e00ff */
[----:B------:R-:W-:Y:S01]  /*b340*/  USHF.L.U32 UR6, UR8, 0x6, URZ ;  /* 0x0000000608067899 */ /* 0x000fe2000800063f */
[--C-:B------:R-:W-:Y:S01]  /*b350*/  SHF.R.S32.HI R8, RZ, 0x5, R3.reuse ;  /* 0x00000005ff087819 */ /* 0x100fe20000011403 */
[----:B------:R-:W-:Y:S02]  /*b360*/  USHF.L.U32 UR7, UR8, 0xb, URZ ;  /* 0x0000000b08077899 */ /* 0x000fe4000800063f */
[----:B------:R-:W-:Y:S01]  /*b370*/  ULOP3.LUT UR8, UR8, 0xfffffffe, URZ, 0xc0, !UPT ;  /* 0xfffffffe08087892 */ /* 0x000fe2000f8ec03f */
[----:B------:R-:W-:Y:S01]  /*b380*/  PRMT R3, R0, 0x7610, R3 ;  /* 0x0000761000037816 */ /* 0x000fe20000000003 */
[----:B------:R-:W-:Y:S01]  /*b390*/  UISETP.GT.U32.AND UP0, UPT, UR10, 0xffff, UPT ;  /* 0x0000ffff0a00788c */ /* 0x000fe2000bf04070 */
[----:B------:R-:W-:Y:S01]  /*b3a0*/  VIADD R0, R8, 0x1 ;  /* 0x0000000108007836 */ /* 0x000fe20000000000 */
[----:B------:R-:W-:-:S02]  /*b3b0*/  USHF.L.U32 UR11, UR15, UR8, URZ ;  /* 0x000000080f0b7299 */ /* 0x000fc4000800063f */
[----:B------:R-:W-:Y:S02]  /*b3c0*/  ULOP3.LUT UR12, UR8, 0x1, URZ, 0xfc, !UPT ;  /* 0x00000001080c7892 */ /* 0x000fe4000f8efc3f */
[----:B------:R-:W-:Y:S02]  /*b3d0*/  UIMAD.WIDE.U32 UR8, UR9, UR14, URZ ;  /* 0x0000000e090872a5 */ /* 0x000fe4000f8e003f */
[----:B------:R-:W-:Y:S01]  /*b3e0*/  USEL UR10, UR10, 0xffff, !UP0 ;  /* 0x0000ffff0a0a7887 */ /* 0x000fe2000c000000 */
[----:B------:R-:W-:Y:S01]  /*b3f0*/  ULDC UR14, c[0x0][0x14] ;  /* 0x00000500000e7ab9 */ /* 0x000fe20000000800 */
[----:B------:R-:W-:Y:S02]  /*b400*/  USHF.L.U32 UR12, UR15, UR12, URZ ;  /* 0x0000000c0f0c7299 */ /* 0x000fe4000800063f */
[----:B------:R-:W-:Y:S02]  /*b410*/  UIMAD.WIDE.U32 UR26, UR8, UR14, URZ ;  /* 0x0000000e081a72a5 */ /* 0x000fe4000f8e003f */
[----:B------:R-:W-:-:S02]  /*b420*/  UIMAD UR21, UR9, UR14, URZ ;  /* 0x0000000e091572a4 */ /* 0x000fc4000f8e023f */
[----:B------:R-:W-:Y:S02]  /*b430*/  ULOP3.LUT UR10, UR10, 0xffff, URZ, 0xc0, !UPT ;  /* 0x0000ffff0a0a7892 */ /* 0x000fe4000f8ec03f */
[----:B------:R-:W-:Y:S02]  /*b440*/  ULOP3.LUT UR6, UR6, 0x40, URZ, 0xc0, !UPT ;  /* 0x0000004006067892 */ /* 0x000fe4000f8ec03f */
[----:B------:R-:W-:Y:S02]  /*b450*/  ULOP3.LUT UR7, UR7, 0x800, URZ, 0xc0, !UPT ;  /* 0x0000080007077892 */ /* 0x000fe4000f8ec03f */
[----:B------:R-:W-:Y:S02]  /*b460*/  ULOP3.LUT UR19, UR11, UR12, URZ, 0xfc, !UPT ;  /* 0x0000000c0b137292 */ /* 0x000fe4000f8efc3f */
[----:B------:R-:W-:Y:S02]  /*b470*/  UIADD3 UR21, UR27, UR21, URZ ;  /* 0x000000151b157290 */ /* 0x000fe4000fffe03f */
[----:B------:R-:W-:-:S12]  /*b480*/  USHF.L.U32 UR18, UR18, UR10, URZ ;  /* 0x0000000a12127299 */ /* 0x000fd8000800063f */
.L_x_303:
[----:B------:R-:W-:-:S03]  /*b490*/  UMOV UR8, 0xffffffff ;  /* 0xffffffff00087882 */ /* 0x000fc60000000000 */
[----:B------:R-:W-:Y:S05]  /*b4a0*/  BRA.DIV UR8, `(.L_x_293) ;  /* 0x0000000e08b07947 */ /* 0x000fea000b800000 */
[----:B------:R-:W-:-:S13]  /*b4b0*/  ELECT P6, URZ, PT ;  /* 0x00000000003f782f */ /* 0x000fda00038c0000 */
.L_x_314:
[----:B------:R-:W0:Y:S01]  /*b4c0*/  LDC R4, c[0x0][0x28c] ;  /* 0x0000a300ff047b82 */ /* 0x000e220000000800 */
[----:B------:R-:W-:Y:S01]  /*b4d0*/  BSSY B1, `(.L_x_294) ;  /* 0x000003c000017945 */ /* 0x000fe20003800000 */
[----:B0-----:R-:W-:-:S13]  /*b4e0*/  ISETP.LT.OR P6, PT, R4, 0x1, !P6 ;  /* 0x000000010400780c */ /* 0x001fda00077c1670 */
[----:B------:R-:W-:Y:S05]  /*b4f0*/  @P6 BRA `(.L_x_295) ;  /* 0x0000000000e46947 */ /* 0x000fea0003800000 */
[----:B------:R-:W-:Y:S01]  /*b500*/  LEA R12, R12, UR25, 0x1 ;  /* 0x000000190c0c7c11 */ /* 0x000fe2000f8e08ff */
[----:B------:R-:W-:Y:S01]  /*b510*/  IMAD.MOV.U32 R15, RZ, RZ, RZ ;  /* 0x000000ffff0f7224 */ /* 0x000fe200078e00ff */
[----:B------:R-:W-:Y:S01]  /*b520*/  LEA R20, R20, UR6, 0x7 ;  /* 0x0000000614147c11 */ /* 0x000fe2000f8e38ff */
[----:B------:R-:W-:Y:S02]  /*b530*/  IMAD.MOV.U32 R4, RZ, RZ, R0 ;  /* 0x000000ffff047224 */ /* 0x000fe400078e0000 */
[----:B------:R-:W-:Y:S02]  /*b540*/  IMAD.MOV.U32 R5, RZ, RZ, R10 ;  /* 0x000000ffff057224 */ /* 0x000fe400078e000a */
[----:B------:R-:W-:Y:S02]  /*b550*/  IMAD.MOV.U32 R6, RZ, RZ, R9 ;  /* 0x000000ffff067224 */ /* 0x000fe400078e0009 */
[----:B------:R-:W-:-:S07]  /*b560*/  IMAD.SHL.U32 R14, R12, 0x80, RZ ;  /* 0x000000800c0e7824 */ /* 0x000fce00078e00ff */
.L_x_298:
[----:B------:R-:W0:Y:S01]  /*b570*/  S2R R12, SR_CgaCtaId ;  /* 0x00000000000c7919 */ /* 0x000e220000008800 */
[----:B------:R-:W-:Y:S02]  /*b580*/  MOV R7, 0x400 ;  /* 0x0000040000077802 */ /* 0x000fe40000000f00 */
[----:B------:R-:W-:Y:S02]  /*b590*/  LOP3.LUT P1, RZ, R18, 0x7f, RZ, 0xc0, !PT ;  /* 0x0000007f12ff7812 */ /* 0x000fe4000782c0ff */
[----:B0-----:R-:W-:Y:S02]  /*b5a0*/  LEA R24, R12, R7, 0x18 ;  /* 0x000000070c187211 */ /* 0x001fe400078ec0ff */
[----:B------:R-:W-:-:S09]  /*b5b0*/  SHF.L.U32 R7, R5, 0x1f, RZ ;  /* 0x0000001f05077819 */ /* 0x000fd200000006ff */
[----:B------:R-:W0:Y:S01]  /*b5c0*/  @!P1 LDC R12, c[0x0][0x500] ;  /* 0x00014000ff0c9b82 */ /* 0x000e220000000800 */
[----:B------:R-:W-:-:S04]  /*b5d0*/  IMAD R22, R6, 0x8, R24 ;  /* 0x0000000806167824 */ /* 0x000fc800078e0218 */
[----:B------:R-:W1:Y:S02]  /*b5e0*/  SYNCS.PHASECHK.TRANS64.TRYWAIT P0, [R22+URZ+0x20], R7 ;  /* 0x00002007160075a7 */ /* 0x000e64000800017f */
[----:B-1----:R-:W-:Y:S05]  /*b5f0*/  @!P0 BRA `(.L_x_296) ;  /* 0x0000000c007c8947 */ /* 0x002fea0003800000 */
.L_x_315:
[----:B-1----:R-:W-:Y:S01]  /*b600*/  PRMT R7, R11, 0x9910, RZ ;  /* 0x000099100b077816 */ /* 0x002fe200000000ff */
[----:B0-----:R0:W-:Y:S03]  /*b610*/  @!P1 SYNCS.ARRIVE.TRANS64 RZ, [R22+URZ], R12 ;  /* 0x0000000c16ff99a7 */ /* 0x0011e6000800003f */
[----:B------:R-:W-:-:S13]  /*b620*/  ISETP.NE.AND P0, PT, R7, 0x2, PT ;  /* 0x000000020700780c */ /* 0x000fda0003f05270 */
[----:B0-----:R-:W-:Y:S05]  /*b630*/  @P0 BRA `(.L_x_297) ;  /* 0x0000000000040947 */ /* 0x001fea0003800000 */
[----:B------:R-:W-:Y:S01]  /*b640*/  BPT.TRAP 0x1 ;  /* 0x000000040000795c */ /* 0x000fe20000300000 */
.L_x_297:
[----:B------:R-:W-:Y:S01]  /*b650*/  LEA R7, R6, UR25, 0x1 ;  /* 0x0000001906077c11 */ /* 0x000fe2000f8e08ff */
[----:B------:R-:W-:Y:S01]  /*b660*/  VIADD R4, R4, 0xffffffff ;  /* 0xffffffff04047836 */ /* 0x000fe20000000000 */
[----:B------:R-:W-:Y:S01]  /*b670*/  R2UR UR23, R14 ;  /* 0x000000000e1772ca */ /* 0x000fe200000e0000 */
[----:B------:R-:W-:Y:S01]  /*b680*/  UIADD3 UR14, UP0, UR28, 0xf0, URZ ;  /* 0x000000f01c0e7890 */ /* 0x000fe2000ff1e03f */
[----:B------:R-:W-:Y:S01]  /*b690*/  SHF.L.U32 R7, R7, 0xc, RZ ;  /* 0x0000000c07077819 */ /* 0x000fe200000006ff */
[----:B------:R-:W-:Y:S01]  /*b6a0*/  UIADD3 UR32, UP1, UR28, 0x1f0, URZ ;  /* 0x000001f01c207890 */ /* 0x000fe2000ff3e03f */
[----:B------:R-:W-:Y:S01]  /*b6b0*/  R2UR UR9, R22 ;  /* 0x00000000160972ca */ /* 0x000fe200000e0000 */
[----:B------:R-:W-:Y:S01]  /*b6c0*/  UIADD3.X UR15, URZ, UR29, URZ, UP0, !UPT ;  /* 0x0000001d3f0f7290 */ /* 0x000fe200087fe43f */
[----:B------:R-:W-:Y:S01]  /*b6d0*/  R2UR UR10, R15 ;  /* 0x000000000f0a72ca */ /* 0x000fe200000e0000 */
[--C-:B------:R-:W-:Y:S01]  /*b6e0*/  IMAD R12, R7, 0x2, R24.reuse ;  /* 0x00000002070c7824 */ /* 0x100fe200078e0218 */
[C---:B------:R-:W-:Y:S01]  /*b6f0*/  LEA R7, R6.reuse, UR7, 0xc ;  /* 0x0000000706077c11 */ /* 0x040fe2000f8e60ff */
[----:B------:R-:W-:Y:S01]  /*b700*/  UPRMT UR20, URZ, 0x5410, UR18 ;  /* 0x000054103f147896 */ /* 0x000fe20008000012 */
[----:B------:R-:W-:Y:S01]  /*b710*/  R2UR UR12, R13 ;  /* 0x000000000d0c72ca */ /* 0x000fe200000e0000 */
[----:B------:R-:W-:Y:S01]  /*b720*/  VIADD R6, R6, 0x1 ;  /* 0x0000000106067836 */ /* 0x000fe20000000000 */
[----:B------:R-:W-:Y:S01]  /*b730*/  R2UR UR8, R12 ;  /* 0x000000000c0872ca */ /* 0x000fe200000e0000 */
[----:B------:R-:W-:Y:S01]  /*b740*/  IMAD R7, R7, 0x2, R24 ;  /* 0x0000000207077824 */ /* 0x000fe200078e0218 */
[----:B------:R-:W-:Y:S01]  /*b750*/  R2UR UR24, R20 ;  /* 0x00000000141872ca */ /* 0x000fe200000e0000 */
[----:B------:R-:W-:Y:S01]  /*b760*/  UPRMT UR30, URZ, 0x5410, UR19 ;  /* 0x000054103f1e7896 */ /* 0x000fe20008000013 */
[----:B------:R-:W-:Y:S01]  /*b770*/  ISETP.GT.AND P1, PT, R4, 0x1, PT ;  /* 0x000000010400780c */ /* 0x000fe20003f24270 */
[----:B------:R-:W-:Y:S01]  /*b780*/  UIADD3.X UR33, URZ, UR29, URZ, UP1, !UPT ;  /* 0x0000001d3f217290 */ /* 0x000fe20008ffe43f */
[----:B------:R-:W-:Y:S01]  /*b790*/  R2UR UR11, R7 ;  /* 0x00000000070b72ca */ /* 0x000fe200000e0000 */
[----:B------:R-:W-:Y:S01]  /*b7a0*/  UMOV UR16, 0x0 ;  /* 0x0000000000107882 */ /* 0x000fe20000000000 */
[----:B------:R-:W-:Y:S01]  /*b7b0*/  UMOV UR17, 0x10000000 ;  /* 0x1000000000117882 */ /* 0x000fe20000000000 */
[----:B------:R-:W-:Y:S01]  /*b7c0*/  ISETP.NE.AND P0, PT, R6, 0x4, PT ;  /* 0x000000040600780c */ /* 0x000fe20003f05270 */
[----:B------:R-:W-:-:S03]  /*b7d0*/  VIADD R15, R15, 0x20 ;  /* 0x000000200f0f7836 */ /* 0x000fc60000000000 */
[----:B------:R-:W-:Y:S01]  /*b7e0*/  UIADD3 UR8, UR8, 0x100, URZ ;  /* 0x0000010008087890 */ /* 0x000fe2000fffe03f */
[----:B------:R-:W-:Y:S02]  /*b7f0*/  SEL R12, RZ, 0x1, P0 ;  /* 0x00000001ff0c7807 */ /* 0x000fe40000000000 */
[----:B------:R-:W-:Y:S02]  /*b800*/  SEL R6, R6, RZ, P0 ;  /* 0x000000ff06067207 */ /* 0x000fe40000000000 */
[----:B------:R-:W-:Y:S01]  /*b810*/  LOP3.LUT R5, R5, R12, RZ, 0x3c, !PT ;  /* 0x0000000c05057212 */ /* 0x000fe200078e3cff */
[----:B------:R-:W-:-:S03]  /*b820*/  UIADD3 UR22, UR11, 0x10100, URZ ;  /* 0x000101000b167890 */ /* 0x000fc6000fffe03f */
[----:B------:R-:W-:Y:S02]  /*b830*/  UMOV UR11, UR23 ;  /* 0x00000017000b7c82 */ /* 0x000fe40008000000 */
[----:B------:R0:W-:Y:S02]  /*b840*/  UTMALDG.3D.MULTICAST [UR8], [UR14], UR20, desc[UR16] ;  /* 0x000010080e0073b4 */ /* 0x0001e40008011814 */
[----:B0-----:R-:W-:Y:S01]  /*b850*/  UMOV UR8, UR22 ;  /* 0x0000001600087c82 */ /* 0x001fe20008000000 */
[----:B------:R-:W-:Y:S02]  /*b860*/  UMOV UR11, UR24 ;  /* 0x00000018000b7c82 */ /* 0x000fe40008000000 */
[----:B------:R0:W-:Y:S02]  /*b870*/  UTMALDG.3D.MULTICAST [UR8], [UR32], UR30, desc[UR16] ;  /* 0x00001008200073b4 */ /* 0x0001e4000801181e */
[----:B0-----:R-:W-:Y:S05]  /*b880*/  @P1 BRA `(.L_x_298) ;  /* 0xfffffffc00381947 */ /* 0x001fea000383ffff */
.L_x_295:
[----:B------:R-:W-:Y:S05]  /*b890*/  BSYNC B1 ;  /* 0x0000000000017941 */ /* 0x000fea0003800000 */
.L_x_294:
[----:B------:R-:W-:Y:S01]  /*b8a0*/  LOP3.LUT P1, RZ, R3, 0xff, RZ, 0xc0, !PT ;  /* 0x000000ff03ff7812 */ /* 0x000fe2000782c0ff */
[----:B------:R-:W-:Y:S01]  /*b8b0*/  IMAD.IADD R9, R8, 0x1, R9 ;  /* 0x0000000108097824 */ /* 0x000fe200078e0209 */
[----:B------:R-:W-:Y:S01]  /*b8c0*/  IADD3 R16, P2, R16, UR26, RZ ;  /* 0x0000001a10107c10 */ /* 0x000fe2000ff5e0ff */
[----:B------:R-:W-:Y:S01]  /*b8d0*/  ULDC.64 UR8, c[0x0][0x650] ;  /* 0x0001940000087ab9 */ /* 0x000fe20000000a00 */
[----:B------:R-:W-:Y:S01]  /*b8e0*/  BSSY B1, `(.L_x_299) ;  /* 0x000006b000017945 */ /* 0x000fe20003800000 */
[----:B------:R-:W-:Y:S01]  /*b8f0*/  IMAD.MOV.U32 R12, RZ, RZ, -0x1 ;  /* 0xffffffffff0c7424 */ /* 0x000fe200078e00ff */
[----:B------:R-:W-:Y:S01]  /*b900*/  SHF.R.U32.HI R3, RZ, 0x2, R9 ;  /* 0x00000002ff037819 */ /* 0x000fe20000011609 */
[----:B------:R-:W-:Y:S01]  /*b910*/  IMAD.MOV.U32 R20, RZ, RZ, -0x1 ;  /* 0xffffffffff147424 */ /* 0x000fe200078e00ff */
[----:B------:R-:W-:Y:S01]  /*b920*/  ISETP.GT.U32.AND P0, PT, R9, 0x3, PT ;  /* 0x000000030900780c */ /* 0x000fe20003f04070 */
[----:B------:R-:W-:Y:S01]  /*b930*/  IMAD.MOV.U32 R13, RZ, RZ, -0x1 ;  /* 0xffffffffff0d7424 */ /* 0x000fe200078e00ff */
[----:B------:R-:W-:-:S02]  /*b940*/  LOP3.LUT R3, R3, 0x1, RZ, 0xc0, !PT ;  /* 0x0000000103037812 */ /* 0x000fc400078ec0ff */
[----:B------:R-:W-:Y:S01]  /*b950*/  ISETP.LT.U32.AND P0, PT, R8, 0x4, P0 ;  /* 0x000000040800780c */ /* 0x000fe20000701070 */
[----:B------:R-:W0:Y:S01]  /*b960*/  @P1 S2R R5, SR_CgaCtaId ;  /* 0x0000000000051919 */ /* 0x000e220000008800 */
[----:B------:R-:W-:Y:S02]  /*b970*/  @P1 MOV R4, 0x400 ;  /* 0x0000040000041802 */ /* 0x000fe40000000f00 */
[----:B------:R-:W-:Y:S02]  /*b980*/  IADD3.X R17, R17, UR21, RZ, P2, !PT ;  /* 0x0000001511117c10 */ /* 0x000fe400097fe4ff */
[----:B------:R-:W-:Y:S02]  /*b990*/  ISETP.GE.U32.AND P2, PT, R16, UR8, PT ;  /* 0x0000000810007c0c */ /* 0x000fe4000bf46070 */
[----:B------:R-:W-:Y:S02]  /*b9a0*/  LOP3.LUT R9, R9, 0x3, RZ, 0xc0, !PT ;  /* 0x0000000309097812 */ /* 0x000fe400078ec0ff */
[----:B0-----:R-:W-:-:S04]  /*b9b0*/  @P1 LEA R4, R5, R4, 0x18 ;  /* 0x0000000405041211 */ /* 0x001fc800078ec0ff */
[----:B------:R0:W-:Y:S01]  /*b9c0*/  @P1 SYNCS.ARRIVE.TRANS64.A1T0 RZ, [R4+URZ+0x58], RZ ;  /* 0x000058ff04ff19a7 */ /* 0x0001e2000810003f */
[----:B------:R-:W-:Y:S02]  /*b9d0*/  ISETP.NE.U32.AND P1, PT, R3, 0x1, PT ;  /* 0x000000010300780c */ /* 0x000fe40003f25070 */
[----:B------:R-:W-:Y:S02]  /*b9e0*/  SEL R3, RZ, 0x1, !P0 ;  /* 0x00000001ff037807 */ /* 0x000fe40004000000 */
[----:B------:R-:W-:Y:S02]  /*b9f0*/  ISETP.GE.U32.AND.EX P0, PT, R17, UR9, PT, P2 ;  /* 0x0000000911007c0c */ /* 0x000fe4000bf06120 */
[----:B------:R-:W-:-:S04]  /*ba00*/  ISETP.GT.U32.AND P1, PT, R8, 0x3, !P1 ;  /* 0x000000030800780c */ /* 0x000fc80004f24070 */
[----:B0-----:R-:W-:-:S04]  /*ba10*/  SEL R4, RZ, 0x1, !P1 ;  /* 0x00000001ff047807 */ /* 0x001fc80004800000 */
[--C-:B------:R-:W-:Y:S02]  /*ba20*/  LOP3.LUT R10, R4, R10, R3.reuse, 0x96, !PT ;  /* 0x0000000a040a7212 */ /* 0x100fe400078e9603 */
[----:B------:R-:W-:Y:S02]  /*ba30*/  PRMT R4, RZ, 0x7610, R4 ;  /* 0x00007610ff047816 */ /* 0x000fe40000000004 */
[----:B------:R-:W-:Y:S01]  /*ba40*/  PRMT R3, RZ, 0x7610, R3 ;  /* 0x00007610ff037816 */ /* 0x000fe20000000003 */
[----:B------:R-:W-:Y:S06]  /*ba50*/  @P0 BRA `(.L_x_300) ;  /* 0x00000004004c0947 */ /* 0x000fec0003800000 */
[----:B------:R-:W0:Y:S01]  /*ba60*/  S2R R14, SR_CTAID.X ;  /* 0x00000000000e7919 */ /* 0x000e220000002500 */
[----:B------:R-:W-:Y:S01]  /*ba70*/  ULDC.64 UR8, c[0x0][0x628] ;  /* 0x00018a0000087ab9 */ /* 0x000fe20000000a00 */
[----:B------:R-:W1:Y:S01]  /*ba80*/  LDC R15, c[0x0][0x144] ;  /* 0x00005100ff0f7b82 */ /* 0x000e620000000800 */
[----:B------:R-:W-:Y:S01]  /*ba90*/  ISETP.NE.U32.AND P0, PT, RZ, UR8, PT ;  /* 0x00000008ff007c0c */ /* 0x000fe2000bf05070 */
[----:B------:R-:W2:Y:S01]  /*baa0*/  S2R R12, SR_CTAID.Y ;  /* 0x00000000000c7919 */ /* 0x000ea20000002600 */
[----:B------:R-:W-:Y:S01]  /*bab0*/  ULDC UR10, c[0x0][0x150] ;  /* 0x00005400000a7ab9 */ /* 0x000fe20000000800 */
[----:B------:R-:W-:Y:S01]  /*bac0*/  ULDC UR11, c[0x0][0x630] ;  /* 0x00018c00000b7ab9 */ /* 0x000fe20000000800 */
[----:B------:R-:W-:Y:S01]  /*bad0*/  ISETP.NE.AND.EX P0, PT, RZ, UR9, PT, P0 ;  /* 0x00000009ff007c0c */ /* 0x000fe2000bf05300 */
[----:B------:R-:W-:Y:S01]  /*bae0*/  IMAD.MOV.U32 R4, RZ, RZ, R16 ;  /* 0x000000ffff047224 */ /* 0x000fe200078e0010 */
[----:B0-----:R-:W-:-:S05]  /*baf0*/  I2FP.F32.U32 R5, R14 ;  /* 0x0000000e00057245 */ /* 0x001fca0000201000 */
[----:B------:R-:W-:Y:S01]  /*bb00*/  FMUL R20, R5, UR10 ;  /* 0x0000000a05147c20 */ /* 0x000fe20008400000 */
[----:B------:R-:W-:-:S05]  /*bb10*/  IMAD.MOV.U32 R5, RZ, RZ, R17 ;  /* 0x000000ffff057224 */ /* 0x000fca00078e0011 */
[----:B--2---:R-:W-:Y:S05]  /*bb20*/  @!P0 BRA `(.L_x_301) ;  /* 0x0000000000288947 */ /* 0x004fea0003800000 */
[----:B------:R-:W-:Y:S02]  /*bb30*/  ULDC UR10, c[0x0][0x634] ;  /* 0x00018d00000a7ab9 */ /* 0x000fe40000000800 */
[----:B------:R-:W-:-:S05]  /*bb40*/  IADD3 R5, P0, R16, UR10, RZ ;  /* 0x0000000a10057c10 */ /* 0x000fca000ff1e0ff */
[----:B------:R-:W-:-:S04]  /*bb50*/  IMAD.X R13, RZ, RZ, R17, P0 ;  /* 0x000000ffff0d7224 */ /* 0x000fc800000e0611 */
[----:B------:R-:W-:-:S04]  /*bb60*/  IMAD.WIDE.U32 R6, R13, UR8, RZ ;  /* 0x000000080d067c25 */ /* 0x000fc8000f8e00ff */
[----:B------:R-:W-:-:S04]  /*bb70*/  IMAD.WIDE.U32 R6, P0, R5, UR9, R6 ;  /* 0x0000000905067c25 */ /* 0x000fc8000f800006 */
[----:B------:R-:W-:-:S04]  /*bb80*/  IMAD.WIDE.U32 R4, R5, UR8, RZ ;  /* 0x0000000805047c25 */ /* 0x000fc8000f8e00ff */
[----:B------:R-:W-:Y:S01]  /*bb90*/  IMAD.MOV.U32 R4, RZ, RZ, R7 ;  /* 0x000000ffff047224 */ /* 0x000fe200078e0007 */
[----:B------:R-:W-:Y:S02]  /*bba0*/  IADD3 RZ, P1, R5, R6, RZ ;  /* 0x0000000605ff7210 */ /* 0x000fe40007f3e0ff */
[----:B------:R-:W-:-:S03]  /*bbb0*/  IADD3.X R5, RZ, RZ, RZ, P0, !PT ;  /* 0x000000ffff057210 */ /* 0x000fc600007fe4ff */
[----:B------:R-:W-:-:S08]  /*bbc0*/  IMAD.WIDE.U32.X R4, R13, UR9, R4, P1 ;  /* 0x000000090d047c25 */ /* 0x000fd000088e0404 */
.L_x_301:
[--C-:B------:R-:W-:Y:S01]  /*bbd0*/  SHF.R.U64 R13, R4, UR11, R5.reuse ;  /* 0x0000000b040d7c19 */ /* 0x100fe20008001205 */
[----:B------:R-:W0:Y:S01]  /*bbe0*/  F2I.U32.TRUNC.NTZ R20, R20 ;  /* 0x0000001400147305 */ /* 0x000e22000020f000 */
[----:B------:R-:W-:Y:S01]  /*bbf0*/  SHF.R.U32.HI R4, RZ, UR11, R5 ;  /* 0x0000000bff047c19 */ /* 0x000fe20008011605 */
[----:B------:R-:W-:Y:S01]  /*bc00*/  ULDC.64 UR8, c[0x0][0x620] ;  /* 0x0001880000087ab9 */ /* 0x000fe20000000a00 */
[----:B------:R-:W-:Y:S01]  /*bc10*/  IADD3 R7, P0, RZ, -R13, RZ ;  /* 0x8000000dff077210 */ /* 0x000fe20007f1e0ff */
[----:B------:R-:W-:Y:S01]  /*bc20*/  ULDC.64 UR10, c[0x0][0x640] ;  /* 0x00019000000a7ab9 */ /* 0x000fe20000000a00 */
[----:B------:R-:W2:Y:S03]  /*bc30*/  LDC R21, c[0x0][0x148] ;  /* 0x00005200ff157b82 */ /* 0x000ea60000000800 */
[----:B------:R-:W-:Y:S01]  /*bc40*/  IMAD.X R4, RZ, RZ, ~R4, P0 ;  /* 0x000000ffff047224 */ /* 0x000fe200000e0e04 */
[----:B------:R-:W-:-:S03]  /*bc50*/  ISETP.NE.U32.AND P0, PT, RZ, UR10, PT ;  /* 0x0000000aff007c0c */ /* 0x000fc6000bf05070 */
[----:B------:R-:W-:Y:S01]  /*bc60*/  IMAD R6, R4, UR8, RZ ;  /* 0x0000000804067c24 */ /* 0x000fe2000f8e02ff */
[----:B------:R-:W-:Y:S01]  /*bc70*/  ISETP.NE.AND.EX P0, PT, RZ, UR11, PT, P0 ;  /* 0x0000000bff007c0c */ /* 0x000fe2000bf05300 */
[----:B------:R-:W-:Y:S01]  /*bc80*/  IMAD.WIDE.U32 R4, R7, UR8, R16 ;  /* 0x0000000807047c25 */ /* 0x000fe2000f8e0010 */
[----:B------:R-:W-:-:S03]  /*bc90*/  ULDC UR8, c[0x0][0x618] ;  /* 0x0001860000087ab9 */ /* 0x000fc60000000800 */
[----:B------:R-:W-:Y:S01]  /*bca0*/  IMAD R7, R7, UR9, R6 ;  /* 0x0000000907077c24 */ /* 0x000fe2000f8e0206 */
[----:B------:R-:W-:Y:S01]  /*bcb0*/  ULDC UR9, c[0x0][0x154] ;  /* 0x0000550000097ab9 */ /* 0x000fe20000000800 */
[----:B0-----:R-:W-:Y:S02]  /*bcc0*/  IMAD.MOV R6, RZ, RZ, -R20 ;  /* 0x000000ffff067224 */ /* 0x001fe400078e0a14 */
[----:B------:R-:W-:Y:S02]  /*bcd0*/  IMAD.IADD R5, R5, 0x1, R7 ;  /* 0x0000000105057824 */ /* 0x000fe400078e0207 */
[----:B-1----:R-:W-:Y:S01]  /*bce0*/  IMAD R14, R15, R6, R14 ;  /* 0x000000060f0e7224 */ /* 0x002fe200078e020e */
[----:B------:R-:W-:Y:S02]  /*bcf0*/  I2FP.F32.U32 R6, R12 ;  /* 0x0000000c00067245 */ /* 0x000fe40000201000 */
[--C-:B------:R-:W-:Y:S02]  /*bd00*/  SHF.R.U64 R15, R4, UR8, R5.reuse ;  /* 0x00000008040f7c19 */ /* 0x100fe40008001205 */
[----:B------:R-:W-:Y:S01]  /*bd10*/  SHF.R.U32.HI R4, RZ, UR8, R5 ;  /* 0x00000008ff047c19 */ /* 0x000fe20008011605 */
[----:B------:R-:W-:Y:S01]  /*bd20*/  FMUL R6, R6, UR9 ;  /* 0x0000000906067c20 */ /* 0x000fe20008400000 */
[----:B------:R-:W-:-:S02]  /*bd30*/  ULDC UR8, c[0x0][0x608] ;  /* 0x0001820000087ab9 */ /* 0x000fc40000000800 */
[--C-:B------:R-:W-:Y:S01]  /*bd40*/  SHF.R.U64 R22, R15, UR8, R4.reuse ;  /* 0x000000080f167c19 */ /* 0x100fe20008001204 */
[----:B------:R0:W1:Y:S01]  /*bd50*/  F2I.U32.TRUNC.NTZ R24, R6 ;  /* 0x0000000600187305 */ /* 0x000062000020f000 */
[----:B------:R-:W-:Y:S01]  /*bd60*/  SHF.R.U32.HI R5, RZ, UR8, R4 ;  /* 0x00000008ff057c19 */ /* 0x000fe20008011604 */
[----:B------:R-:W-:-:S03]  /*bd70*/  ULDC UR8, c[0x0][0x658] ;  /* 0x0001960000087ab9 */ /* 0x000fc60000000800 */
[--C-:B------:R-:W-:Y:S02]  /*bd80*/  SHF.R.U64 R20, R22, UR8, R5.reuse ;  /* 0x0000000816147c19 */ /* 0x100fe40008001205 */
[----:B------:R-:W-:-:S03]  /*bd90*/  SHF.R.U32.HI R23, RZ, UR8, R5 ;  /* 0x00000008ff177c19 */ /* 0x000fc60008011605 */
[----:B------:R-:W-:Y:S02]  /*bda0*/  IMAD.MOV.U32 R4, RZ, RZ, R20 ;  /* 0x000000ffff047224 */ /* 0x000fe400078e0014 */
[----:B------:R-:W-:Y:S01]  /*bdb0*/  IMAD.MOV.U32 R5, RZ, RZ, R23 ;  /* 0x000000ffff057224 */ /* 0x000fe200078e0017 */
[----:B0-----:R-:W-:Y:S06]  /*bdc0*/  @!P0 BRA `(.L_x_302) ;  /* 0x0000000000288947 */ /* 0x001fec0003800000 */
[----:B------:R-:W-:Y:S02]  /*bdd0*/  ULDC UR8, c[0x0][0x64c] ;  /* 0x0001930000087ab9 */ /* 0x000fe40000000800 */
[----:B------:R-:W-:-:S05]  /*bde0*/  IADD3 R5, P0, R20, UR8, RZ ;  /* 0x0000000814057c10 */ /* 0x000fca000ff1e0ff */
[----:B------:R-:W-:-:S04]  /*bdf0*/  IMAD.X R23, RZ, RZ, R23, P0 ;  /* 0x000000ffff177224 */ /* 0x000fc800000e0617 */
[----:B------:R-:W-:-:S04]  /*be00*/  IMAD.WIDE.U32 R6, R23, UR10, RZ ;  /* 0x0000000a17067c25 */ /* 0x000fc8000f8e00ff */
[----:B------:R-:W-:-:S04]  /*be10*/  IMAD.WIDE.U32 R6, P0, R5, UR11, R6 ;  /* 0x0000000b05067c25 */ /* 0x000fc8000f800006 */
[----:B------:R-:W-:-:S04]  /*be20*/  IMAD.WIDE.U32 R4, R5, UR10, RZ ;  /* 0x0000000a05047c25 */ /* 0x000fc8000f8e00ff */
[----:B------:R-:W-:Y:S01]  /*be30*/  IMAD.MOV.U32 R4, RZ, RZ, R7 ;  /* 0x000000ffff047224 */ /* 0x000fe200078e0007 */
[----:B------:R-:W-:Y:S01]  /*be40*/  IADD3 RZ, P1, R5, R6, RZ ;  /* 0x0000000605ff7210 */ /* 0x000fe20007f3e0ff */
[----:B------:R-:W-:-:S04]  /*be50*/  IMAD.X R5, RZ, RZ, RZ, P0 ;  /* 0x000000ffff057224 */ /* 0x000fc800000e06ff */
[----:B------:R-:W-:-:S08]  /*be60*/  IMAD.WIDE.U32.X R4, R23, UR11, R4, P1 ;  /* 0x0000000b17047c25 */ /* 0x000fd000088e0404 */
.L_x_302:
[----:B------:R-:W-:Y:S01]  /*be70*/  ISETP.NE.AND P0, PT, R2, 0x1, PT ;  /* 0x000000010200780c */ /* 0x000fe20003f05270 */
[----:B------:R-:W-:Y:S01]  /*be80*/  ULDC UR8, c[0x0][0x648] ;  /* 0x0001920000087ab9 */ /* 0x000fe20000000800 */
[----:B------:R-:W-:Y:S01]  /*be90*/  LOP3.LUT R22, R22, UR13, RZ, 0xc0, !PT ;  /* 0x0000000d16167c12 */ /* 0x000fe2000f8ec0ff */
[----:B-1----:R-:W-:Y:S01]  /*bea0*/  IMAD.MOV R24, RZ, RZ, -R24 ;  /* 0x000000ffff187224 */ /* 0x002fe200078e0a18 */
[----:B------:R-:W-:Y:S01]  /*beb0*/  SHF.R.U64 R5, R4, UR8, R5 ;  /* 0x0000000804057c19 */ /* 0x000fe20008001205 */
[----:B------:R-:W-:Y:S01]  /*bec0*/  ULDC UR8, c[0x0][0x638] ;  /* 0x00018e0000087ab9 */ /* 0x000fe20000000800 */
[----:B------:R-:W-:Y:S01]  /*bed0*/  LOP3.LUT R15, R15, UR4, RZ, 0xc0, !PT ;  /* 0x000000040f0f7c12 */ /* 0x000fe2000f8ec0ff */
[----:B------:R-:W-:Y:S01]  /*bee0*/  ULDC UR9, c[0x0][0x610] ;  /* 0x0001840000097ab9 */ /* 0x000fe20000000800 */
[----:B------:R-:W-:Y:S01]  /*bef0*/  MOV R4, 0x1 ;  /* 0x0000000100047802 */ /* 0x000fe20000000f00 */
[----:B------:R-:W-:Y:S02]  /*bf00*/  IMAD.MOV R7, RZ, RZ, -R5 ;  /* 0x000000ffff077224 */ /* 0x000fe400078e0a05 */
[----:B------:R-:W-:-:S02]  /*bf10*/  IMAD R5, R5, UR5, R22 ;  /* 0x0000000505057c24 */ /* 0x000fc4000f8e0216 */
[----:B--2---:R-:W-:Y:S02]  /*bf20*/  @P0 IMAD R14, R21, R24, R12 ;  /* 0x00000018150e0224 */ /* 0x004fe400078e020c */
[----:B------:R-:W-:Y:S01]  /*bf30*/  IMAD R20, R7, UR8, R20 ;  /* 0x0000000807147c24 */ /* 0x000fe2000f8e0214 */
[----:B------:R-:W-:Y:S01]  /*bf40*/  ULDC UR8, c[0x0][0x600] ;  /* 0x0001800000087ab9 */ /* 0x000fe20000000800 */
[----:B------:R-:W-:Y:S02]  /*bf50*/  IMAD R14, R5, UR9, R14 ;  /* 0x00000009050e7c24 */ /* 0x000fe4000f8e020e */
[----:B------:R-:W-:-:S05]  /*bf60*/  IMAD R5, R20, UR8, R15 ;  /* 0x0000000814057c24 */ /* 0x000fca000f8e020f */
[----:B------:R-:W-:Y:S02]  /*bf70*/  SEL R20, R5, R14, !P0 ;  /* 0x0000000e05147207 */ /* 0x000fe40004000000 */
[----:B------:R-:W-:-:S07]  /*bf80*/  SEL R12, R14, R5, !P0 ;  /* 0x000000050e0c7207 */ /* 0x000fce0004000000 */
.L_x_300:
[----:B------:R-:W-:Y:S05]  /*bf90*/  BSYNC B1 ;  /* 0x0000000000017941 */ /* 0x000fea0003800000 */
.L_x_299:
[----:B------:R-:W-:-:S13]  /*bfa0*/  LOP3.LUT P0, RZ, R4, 0xff, RZ, 0xc0, !PT ;  /* 0x000000ff04ff7812 */ /* 0x000fda000780c0ff */
[----:B------:R-:W-:Y:S05]  /*bfb0*/  @P0 BRA `(.L_x_303) ;  /* 0xfffffff400340947 */ /* 0x000fea000383ffff */
[----:B------:R-:W-:Y:S05]  /*bfc0*/  BSYNC B0 ;  /* 0x0000000000007941 */ /* 0x000fea0003800000 */
.L_x_292:
[----:B------:R-:W-:-:S03]  /*bfd0*/  UMOV UR8, 0xffffffff ;  /* 0xffffffff00087882 */ /* 0x000fc60000000000 */
[----:B------:R-:W-:Y:S05]  /*bfe0*/  BRA.DIV UR8, `(.L_x_304) ;  /* 0x0000000608147947 */ /* 0x000fea000b800000 */
[----:B------:R-:W-:-:S13]  /*bff0*/  ELECT P6, URZ, PT ;  /* 0x00000000003f782f */ /* 0x000fda00038c0000 */
.L_x_318:
[----:B------:R-:W-:Y:S04]  /*c000*/  BSSY B0, `(.L_x_305) ;  /* 0x000002b000007945 */ /* 0x000fe80003800000 */
[----:B------:R-:W-:Y:S05]  /*c010*/  @!P6 BRA `(.L_x_306) ;  /* 0x0000000000a4e947 */ /* 0x000fea0003800000 */
[----:B------:R-:W-:-:S04]  /*c020*/  LOP3.LUT R19, R19, 0x2, RZ, 0xfc, !PT ;  /* 0x0000000213137812 */ /* 0x000fc800078efcff */
[----:B------:R-:W-:-:S13]  /*c030*/  ISETP.NE.AND P0, PT, R19, 0x3, PT ;  /* 0x000000031300780c */ /* 0x000fda0003f05270 */
[----:B------:R-:W-:Y:S05]  /*c040*/  @!P0 BRA `(.L_x_307) ;  /* 0x0000000000048947 */ /* 0x000fea0003800000 */
[----:B------:R-:W-:Y:S01]  /*c050*/  BPT.TRAP 0x1 ;  /* 0x000000040000795c */ /* 0x000fe20000300000 */
.L_x_307:
[----:B------:R-:W0:Y:S01]  /*c060*/  S2R R3, SR_CgaCtaId ;  /* 0x0000000000037919 */ /* 0x000e220000008800 */
[----:B------:R-:W-:Y:S02]  /*c070*/  MOV R0, 0x400 ;  /* 0x0000040000007802 */ /* 0x000fe40000000f00 */
[----:B------:R-:W-:Y:S02]  /*c080*/  SHF.L.U32 R2, R10, 0x1f, RZ ;  /* 0x0000001f0a027819 */ /* 0x000fe400000006ff */
[----:B0-----:R-:W-:-:S05]  /*c090*/  LEA R0, R3, R0, 0x18 ;  /* 0x0000000003007211 */ /* 0x001fca00078ec0ff */
[----:B------:R-:W-:-:S04]  /*c0a0*/  VIADD R0, R0, 0x20 ;  /* 0x0000002000007836 */ /* 0x000fc80000000000 */
[C---:B------:R-:W-:Y:S02]  /*c0b0*/  IMAD R5, R9.reuse, 0x8, R0 ;  /* 0x0000000809057824 */ /* 0x040fe400078e0200 */
[----:B------:R-:W-:Y:S02]  /*c0c0*/  VIADD R9, R9, 0x1 ;  /* 0x0000000109097836 */ /* 0x000fe40000000000 */
[----:B------:R-:W0:Y:S03]  /*c0d0*/  SYNCS.PHASECHK.TRANS64.TRYWAIT P0, [R5+URZ], R2 ;  /* 0x00000002050075a7 */ /* 0x000e26000800017f */
[----:B------:R-:W-:-:S04]  /*c0e0*/  ISETP.NE.AND P1, PT, R9, 0x4, PT ;  /* 0x000000040900780c */ /* 0x000fc80003f25270 */
[----:B------:R-:W-:Y:S02]  /*c0f0*/  SEL R3, RZ, 0x1, P1 ;  /* 0x00000001ff037807 */ /* 0x000fe40000800000 */
[----:B------:R-:W-:Y:S02]  /*c100*/  SEL R9, R9, RZ, P1 ;  /* 0x000000ff09097207 */ /* 0x000fe40000800000 */
[----:B------:R-:W-:-:S03]  /*c110*/  LOP3.LUT R10, R10, R3, RZ, 0x3c, !PT ;  /* 0x000000030a0a7212 */ /* 0x000fc600078e3cff */
[----:B------:R-:W-:Y:S01]  /*c120*/  IMAD R7, R9, 0x8, R0 ;  /* 0x0000000809077824 */ /* 0x000fe200078e0200 */
[----:B------:R-:W-:Y:S01]  /*c130*/  SHF.L.U32 R4, R10, 0x1f, RZ ;  /* 0x0000001f0a047819 */ /* 0x000fe200000006ff */
[----:B0-----:R-:W-:Y:S06]  /*c140*/  @!P0 BRA `(.L_x_308) ;  /* 0x0000000000dc8947 */ /* 0x001fec0003800000 */
.L_x_319:
[----:B------:R-:W1:Y:S01]  /*c150*/  SYNCS.PHASECHK.TRANS64.TRYWAIT P0, [R7+URZ], R4 ;  /* 0x00000004070075a7 */ /* 0x000e62000800017f */
[----:B0-----:R-:W-:-:S05]  /*c160*/  VIADD R2, R9, 0x1 ;  /* 0x0000000109027836 */ /* 0x001fca0000000000 */
[----:B------:R-:W-:-:S04]  /*c170*/  ISETP.NE.AND P1, PT, R2, 0x4, PT ;  /* 0x000000040200780c */ /* 0x000fc80003f25270 */
[----:B------:R-:W-:Y:S02]  /*c180*/  SEL R3, RZ, 0x1, P1 ;  /* 0x00000001ff037807 */ /* 0x000fe40000800000 */
[----:B------:R-:W-:Y:S02]  /*c190*/  SEL R9, R2, RZ, P1 ;  /* 0x000000ff02097207 */ /* 0x000fe40000800000 */
[----:B------:R-:W-:-:S03]  /*c1a0*/  LOP3.LUT R11, R10, R3, RZ, 0x3c, !PT ;  /* 0x000000030a0b7212 */ /* 0x000fc600078e3cff */
[----:B------:R-:W-:Y:S01]  /*c1b0*/  IMAD R6, R9, 0x8, R0 ;  /* 0x0000000809067824 */ /* 0x000fe200078e0200 */
[----:B------:R-:W-:Y:S01]  /*c1c0*/  SHF.L.U32 R5, R11, 0x1f, RZ ;  /* 0x0000001f0b057819 */ /* 0x000fe200000006ff */
[----:B-1----:R-:W-:Y:S06]  /*c1d0*/  @!P0 BRA `(.L_x_309) ;  /* 0x0000000000cc8947 */ /* 0x002fec0003800000 */
.L_x_320:
[----:B------:R-:W1:Y:S01]  /*c1e0*/  SYNCS.PHASECHK.TRANS64.TRYWAIT P0, [R6+URZ], R5 ;  /* 0x00000005060075a7 */ /* 0x000e62000800017f */
[----:B------:R-:W-:-:S05]  /*c1f0*/  VIADD R2, R9, 0x1 ;  /* 0x0000000109027836 */ /* 0x000fca0000000000 */
[----:B------:R-:W-:-:S04]  /*c200*/  ISETP.NE.AND P1, PT, R2, 0x4, PT ;  /* 0x000000040200780c */ /* 0x000fc80003f25270 */
[----:B0-----:R-:W-:Y:S02]  /*c210*/  SEL R4, RZ, 0x1, P1 ;  /* 0x00000001ff047807 */ /* 0x001fe40000800000 */
[----:B------:R-:W-:Y:S02]  /*c220*/  SEL R3, R2, RZ, P1 ;  /* 0x000000ff02037207 */ /* 0x000fe40000800000 */
[----:B------:R-:W-:Y:S01]  /*c230*/  LOP3.LUT R4, R11, R4, RZ, 0x3c, !PT ;  /* 0x000000040b047212 */ /* 0x000fe200078e3cff */
[----:B-1----:R-:W-:Y:S06]  /*c240*/  @!P0 BRA `(.L_x_310) ;  /* 0x0000000000c48947 */ /* 0x002fec0003800000 */
.L_x_321:
[----:B------:R-:W-:Y:S01]  /*c250*/  IMAD R3, R3, 0x8, R0 ;  /* 0x0000000803037824 */ /* 0x000fe200078e0200 */
[----:B------:R-:W-:-:S07]  /*c260*/  SHF.L.U32 R0, R4, 0x1f, RZ ;  /* 0x0000001f04007819 */ /* 0x000fce00000006ff */
.L_x_311:
[----:B-1----:R1:W2:Y:S02]  /*c270*/  SYNCS.PHASECHK.TRANS64.TRYWAIT P0, [R3+URZ], R0 ;  /* 0x00000000030075a7 */ /* 0x0022a4000800017f */
[----:B--2---:R-:W-:Y:S05]  /*c280*/  @!P0 NANOSLEEP.SYNCS 0x989680 ;  /* 0x009896800000895d */ /* 0x004fea0003900000 */
[----:B------:R-:W2:Y:S02]  /*c290*/  @!P0 SYNCS.PHASECHK.TRANS64 P0, [R3+URZ], R0 ;  /* 0x00000000030085a7 */ /* 0x000ea4000800007f */
[----:B--2---:R-:W-:Y:S05]  /*c2a0*/  @!P0 BRA `(.L_x_311) ;  /* 0xfffffffc00f08947 */ /* 0x004fea000383ffff */
.L_x_306:
[----:B------:R-:W-:Y:S05]  /*c2b0*/  BSYNC B0 ;  /* 0x0000000000007941 */ /* 0x000fea0003800000 */
.L_x_305:
[----:B------:R-:W-:Y:S05]  /*c2c0*/  EXIT ;  /* 0x000000000000794d */ /* 0x000fea0003800000 */
.L_x_21:
[----:B----4-:R4:W0:Y:S02]  /*c2d0*/  SYNCS.PHASECHK.TRANS64.TRYWAIT P1, [R3+URZ], R0 ;  /* 0x00000000030075a7 */ /* 0x010824000802017f */
[----:B0-----:R-:W-:Y:S05]  /*c2e0*/  @!P1 NANOSLEEP.SYNCS 0x989680 ;  /* 0x009896800000995d */ /* 0x001fea0003900000 */
[----:B------:R-:W0:Y:S02]  /*c2f0*/  @!P1 SYNCS.PHASECHK.TRANS64 P1, [R3+URZ], R0 ;  /* 0x00000000030095a7 */ /* 0x000e24000802007f */
[----:B0-----:R-:W-:Y:S05]  /*c300*/  @!P1 BRA `(.L_x_21) ;  /* 0xfffffffc00f09947 */ /* 0x001fea000383ffff */
[----:B------:R-:W-:Y:S05]  /*c310*/  BRA `(.L_x_20) ;  /* 0xffffff5000807947 */ /* 0x000fea000383ffff */
.L_x_26:
[----:B-1----:R1:W3:Y:S02]  /*c320*/  SYNCS.PHASECHK.TRANS64.TRYWAIT P1, [R5+URZ], R4 ;  /* 0x00000004050075a7 */ /* 0x0022e4000802017f */
[----:B---3--:R-:W-:Y:S05]  /*c330*/  @!P1 NANOSLEEP.SYNCS 0x989680 ;  /* 0x009896800000995d */ /* 0x008fea0003900000 */
[----:B------:R-:W3:Y:S02]  /*c340*/  @!P1 SYNCS.PHASECHK.TRANS64 P1, [R5+URZ], R4 ;  /* 0x00000004050095a7 */ /* 0x000ee4000802007f */
[----:B---3--:R-:W-:Y:S05]  /*c350*/  @!P1 BRA `(.L_x_26) ;  /* 0xfffffffc00f09947 */ /* 0x008fea000383ffff */
[----:B------:R-:W-:Y:S05]  /*c360*/  BRA `(.L_x_25) ;  /* 0xffffff5400607947 */ /* 0x000fea000383ffff */
.L_x_293:
[----:B------:R-:W-:Y:S01]  /*c370*/  BSSY B1, `(.L_x_312) ;  /* 0x0000006000017945 */ /* 0x000fe20003800000 */
[----:B------:R-:W-:-:S07]  /*c380*/  IMAD.MOV.U32 R15, RZ, RZ, -0x1 ;  /* 0xffffffffff0f7424 */ /* 0x000fce00078e00ff */
[----:B------:R-:W-:Y:S05]  /*c390*/  WARPSYNC.COLLECTIVE R15, `(.L_x_313) ;  /* 0x000000000f0c7348 */ /* 0x000fea0003c00000 */
[----:B------:R-:W-:Y:S02]  /*c3a0*/  ELECT P6, UR62, PT ;  /* 0x00000000003e782f */ /* 0x000fe400038c0000 */
[----:B------:R-:W-:Y:S01]  /*c3b0*/  MOV R14, UR62 ;  /* 0x0000003e000e7c02 */ /* 0x000fe20008000f00 */
[----:B------:R-:W-:Y:S10]  /*c3c0*/  ENDCOLLECTIVE ;  /* 0x000000000000791b */ /* 0x000ff40003800000 */
.L_x_313:
[----:B------:R-:W-:Y:S05]  /*c3d0*/  BSYNC B1 ;  /* 0x0000000000017941 */ /* 0x000fea0003800000 */
.L_x_312:
[----:B------:R-:W-:Y:S05]  /*c3e0*/  BRA `(.L_x_314) ;  /* 0xfffffff000347947 */ /* 0x000fea000383ffff */
.L_x_296:
[----:B-1----:R1:W2:Y:S02]  /*c3f0*/  SYNCS.PHASECHK.TRANS64.TRYWAIT P0, [R22+URZ+0x20], R7 ;  /* 0x00002007160075a7 */ /* 0x0022a4000800017f */
[----:B--2---:R-:W-:Y:S05]  /*c400*/  @!P0 NANOSLEEP.SYNCS 0x989680 ;  /* 0x009896800000895d */ /* 0x004fea0003900000 */
[----:B------:R-:W2:Y:S02]  /*c410*/  @!P0 SYNCS.PHASECHK.TRANS64 P0, [R22+URZ+0x20], R7 ;  /* 0x00002007160085a7 */ /* 0x000ea4000800007f */
[----:B--2---:R-:W-:Y:S05]  /*c420*/  @!P0 BRA `(.L_x_296) ;  /* 0xfffffffc00f08947 */ /* 0x004fea000383ffff */
[----:B------:R-:W-:Y:S05]  /*c430*/  BRA `(.L_x_315) ;  /* 0xfffffff000707947 */ /* 0x000fea000383ffff */
.L_x_304:
[----:B------:R-:W-:Y:S01]  /*c440*/  BSSY B0, `(.L_x_316) ;  /* 0x0000006000007945 */ /* 0x000fe20003800000 */
[----:B------:R-:W-:-:S07]  /*c450*/  IMAD.MOV.U32 R15, RZ, RZ, -0x1 ;  /* 0xffffffffff0f7424 */ /* 0x000fce00078e00ff */
[----:B------:R-:W-:Y:S05]  /*c460*/  WARPSYNC.COLLECTIVE R15, `(.L_x_317) ;  /* 0x000000000f0c7348 */ /* 0x000fea0003c00000 */
[----:B------:R-:W-:Y:S02]  /*c470*/  ELECT P6, UR62, PT ;  /* 0x00000000003e782f */ /* 0x000fe400038c0000 */
[----:B------:R-:W-:Y:S01]  /*c480*/  MOV R14, UR62 ;  /* 0x0000003e000e7c02 */ /* 0x000fe20008000f00 */
[----:B------:R-:W-:Y:S10]  /*c490*/  ENDCOLLECTIVE ;  /* 0x000000000000791b */ /* 0x000ff40003800000 */
.L_x_317:
[----:B------:R-:W-:Y:S05]  /*c4a0*/  BSYNC B0 ;  /* 0x0000000000007941 */ /* 0x000fea0003800000 */
.L_x_316:
[----:B------:R-:W-:Y:S05]  /*c4b0*/  BRA `(.L_x_318) ;  /* 0xfffffff800d07947 */ /* 0x000fea000383ffff */
.L_x_308:
[----:B0-----:R0:W1:Y:S02]  /*c4c0*/  SYNCS.PHASECHK.TRANS64.TRYWAIT P0, [R5+URZ], R2 ;  /* 0x00000002050075a7 */ /* 0x001064000800017f */
[----:B-1----:R-:W-:Y:S05]  /*c4d0*/  @!P0 NANOSLEEP.SYNCS 0x989680 ;  /* 0x009896800000895d */ /* 0x002fea0003900000 */
[----:B------:R-:W1:Y:S02]  /*c4e0*/  @!P0 SYNCS.PHASECHK.TRANS64 P0, [R5+URZ], R2 ;  /* 0x00000002050085a7 */ /* 0x000e64000800007f */
[----:B-1----:R-:W-:Y:S05]  /*c4f0*/  @!P0 BRA `(.L_x_308) ;  /* 0xfffffffc00f08947 */ /* 0x002fea000383ffff */
[----:B------:R-:W-:Y:S05]  /*c500*/  BRA `(.L_x_319) ;  /* 0xfffffffc00107947 */ /* 0x000fea000383ffff */
.L_x_309:
[----:B0-----:R0:W1:Y:S02]  /*c510*/  SYNCS.PHASECHK.TRANS64.TRYWAIT P0, [R7+URZ], R4 ;  /* 0x00000004070075a7 */ /* 0x001064000800017f */
[----:B-1----:R-:W-:Y:S05]  /*c520*/  @!P0 NANOSLEEP.SYNCS 0x989680 ;  /* 0x009896800000895d */ /* 0x002fea0003900000 */
[----:B------:R-:W1:Y:S02]  /*c530*/  @!P0 SYNCS.PHASECHK.TRANS64 P0, [R7+URZ], R4 ;  /* 0x00000004070085a7 */ /* 0x000e64000800007f */
[----:B-1----:R-:W-:Y:S05]  /*c540*/  @!P0 BRA `(.L_x_309) ;  /* 0xfffffffc00f08947 */ /* 0x002fea000383ffff */
[----:B------:R-:W-:Y:S05]  /*c550*/  BRA `(.L_x_320) ;  /* 0xfffffffc00207947 */ /* 0x000fea000383ffff */
.L_x_310:
[----:B0-----:R0:W1:Y:S02]  /*c560*/  SYNCS.PHASECHK.TRANS64.TRYWAIT P0, [R6+URZ], R5 ;  /* 0x00000005060075a7 */ /* 0x001064000800017f */
[----:B-1----:R-:W-:Y:S05]  /*c570*/  @!P0 NANOSLEEP.SYNCS 0x989680 ;  /* 0x009896800000895d */ /* 0x002fea0003900000 */
[----:B------:R-:W1:Y:S02]  /*c580*/  @!P0 SYNCS.PHASECHK.TRANS64 P0, [R6+URZ], R5 ;  /* 0x00000005060085a7 */ /* 0x000e64000800007f */
[----:B-1----:R-:W-:Y:S05]  /*c590*/  @!P0 BRA `(.L_x_310) ;  /* 0xfffffffc00f08947 */ /* 0x002fea000383ffff */
[----:B------:R-:W-:Y:S05]  /*c5a0*/  BRA `(.L_x_321) ;  /* 0xfffffffc00287947 */ /* 0x000fea000383ffff */
.L_x_322:
[----:B------:R-:W-:-:S00]  /*c5b0*/  BRA `(.L_x_322) ;  /* 0xfffffffc00fc7947 */ /* 0x000fc0000383ffff */
[----:B------:R-:W-:-:S00]  /*c5c0*/  NOP ;  /* 0x0000000000007918 */ /* 0x000fc00000000000 */
        /* <DEDUP_REMOVED lines=11> */
.L_x_323:


//--------------------- .nv.global.init           --------------------------
	.section	.nv.global.init,"aw",@progbits
.nv.global.init:
	.type		$str$22,@object
	.size		$str$22,($str$23 - $str$22)
$str$22:
        /*0000*/ 	.byte	0x6b, 0x5f, 0x74, 0x69, 0x6c, 0x65, 0x5f, 0x63, 0x6f, 0x75, 0x6e, 0x74, 0x20, 0x3e, 0x3d, 0x20
        /*0010*/ 	.byte	0x31, 0x00
	.type		$str$23,@object
	.size		$str$23,(__unnamed_1 - $str$23)
$str$23:
        /*0012*/ 	.byte	0x2f, 0x74, 0x6d, 0x70, 0x2f, 0x63, 0x75, 0x74, 0x6c, 0x61, 0x73, 0x73, 0x5f, 0x73, 0x77, 0x65
        /*0022*/ 	.byte	0x65, 0x70, 0x5f, 0x73, 0x72, 0x63, 0x2f, 0x69, 0x6e, 0x63, 0x6c, 0x75, 0x64, 0x65, 0x2f, 0x63
        /*0032*/ 	.byte	0x75, 0x74, 0x6c, 0x61, 0x73, 0x73, 0x2f, 0x67, 0x65, 0x6d, 0x6d, 0x2f, 0x63, 0x6f, 0x6c, 0x6c
        /*0042*/ 	.byte	0x65, 0x63, 0x74, 0x69, 0x76, 0x65, 0x2f, 0x73, 0x6d, 0x39, 0x30, 0x5f, 0x6d, 0x6d, 0x61, 0x5f
        /*0052*/ 	.byte	0x74, 0x6d, 0x61, 0x5f, 0x67, 0x6d, 0x6d, 0x61, 0x5f, 0x73, 0x73, 0x5f, 0x77, 0x61, 0x72, 0x70
        /*0062*/ 	.byte	0x73, 0x70, 0x65, 0x63, 0x69, 0x61, 0x6c, 0x69, 0x7a, 0x65, 0x64, 0x2e, 0x68, 0x70, 0x70, 0x00
	.type		__unnamed_1,@object
	.size		__unnamed_1,(.L_0 - __unnamed_1)
__unnamed_1:
        /*0072*/ 	.byte	0x76, 0x6f, 0x69, 0x64, 0x20, 0x63, 0x75, 0x74, 0x6c, 0x61, 0x73, 0x73, 0x3a, 0x3a, 0x67, 0x65
        /* <DEDUP_REMOVED lines=181> */
        /*0bd2*/ 	.byte	0x3a, 0x69, 0x64, 0x65, 0x6e, 0x74, 0x69, 0x74, 0x79, 0x5d, 0x00
.L_0:


//--------------------- .nv.shared._ZN7cutlass13device_kernelINS_4gemm6kernel13GemmUniversalIN4cute5tupleIJiiiiEEENS1_10collective13CollectiveMmaINS1_34MainloopSm90TmaGmmaWarpSpecializedILi4ENS5_IJNS4_1CILi2EEESB_NSA_ILi1EEEEEENS1_35KernelTmaWarpSpecializedCooperativeEEENS5_IJNSA_ILi256EEENSA_ILi128EEENSA_ILi32EEEEEENS_10bfloat16_tENS5_IJlSC_lEEESK_SL_NS4_8TiledMMAINS4_8MMA_AtomIJNS4_4SM904GMMA28MMA_64x128x16_F32BF16BF16_SSILNSP_5MajorE0ELSR_0ELNSP_7ScaleInE1ELSS_1EEEEEENS4_6LayoutINS5_IJSB_SC_SC_EEENS5_IJSC_NSA_ILi0EEESX_EEEEENS5_IJNS4_10UnderscoreES10_S10_EEEEENS4_23SM90_TMA_LOAD_MULTICASTENS4_14ComposedLayoutINS4_7SwizzleILi2ELi4ELi3EEENS4_18smem_ptr_flag_bitsILi16EEENSV_INS5_IJNSA_ILi8EEESI_EEENS5_IJSI_SC_EEEEEEEvNS4_8identityES13_S1D_vS1E_EENS_8epilogue10collective6detail29Sm90TmaWarpSpecializedAdapterINS1H_15DefaultEpilogueISK_SL_SL_NS1G_6thread17LinearCombinationISK_Li1EffLNS1L_9ScaleType4KindE0ELNS_15FloatRoundStyleE2ESK_EENS1_15EpilogueDefaultEEEEEvvEEEEvNT_6ParamsE --------------------------
	.section	.nv.shared._ZN7cutlass13device_kernelINS_4gemm6kernel13GemmUniversalIN4cute5tupleIJiiiiEEENS1_10collective13CollectiveMmaINS1_34MainloopSm90TmaGmmaWarpSpecializedILi4ENS5_IJNS4_1CILi2EEESB_NSA_ILi1EEEEEENS1_35KernelTmaWarpSpecializedCooperativeEEENS5_IJNSA_ILi256EEENSA_ILi128EEENSA_ILi32EEEEEENS_10bfloat16_tENS5_IJlSC_lEEESK_SL_NS4_8TiledMMAINS4_8MMA_AtomIJNS4_4SM904GMMA28MMA_64x128x16_F32BF16BF16_SSILNSP_5MajorE0ELSR_0ELNSP_7ScaleInE1ELSS_1EEEEEENS4_6LayoutINS5_IJSB_SC_SC_EEENS5_IJSC_NSA_ILi0EEESX_EEEEENS5_IJNS4_10UnderscoreES10_S10_EEEEENS4_23SM90_TMA_LOAD_MULTICASTENS4_14ComposedLayoutINS4_7SwizzleILi2ELi4ELi3EEENS4_18smem_ptr_flag_bitsILi16EEENSV_INS5_IJNSA_ILi8EEESI_EEENS5_IJSI_SC_EEEEEEEvNS4_8identityES13_S1D_vS1E_EENS_8epilogue10collective6detail29Sm90TmaWarpSpecializedAdapterINS1H_15DefaultEpilogueISK_SL_SL_NS1G_6thread17LinearCombinationISK_Li1EffLNS1L_9ScaleType4KindE0ELNS_15FloatRoundStyleE2ESK_EENS1_15EpilogueDefaultEEEEEvvEEEEvNT_6ParamsE,"aw",@nobits
	.sectionflags	@""
	.align	16
	.zero		1024


//--------------------- .nv.shared.reserved.0     --------------------------
	.section	.nv.shared.reserved.0,"aw",@nobits
	.weak		__nv_reservedSMEM_offset_0_alias
	.size		__nv_reservedSMEM_offset_0_alias, 0, 0
	.other		__nv_reservedSMEM_offset_0_alias,@"STO_CUDA_RESERVED_SHARED STV_DEFAULT"
__nv_reservedSMEM_offset_0_alias:
	.zero		0


//--------------------- .nv.global                --------------------------
	.section	.nv.global,"aw",@nobits
.nv.global:
	.type		_ZN39_INTERNAL_e0a26f10_4_k_cu_d0e36e4d_39034cute1_E,@object
	.size		_ZN39_INTERNAL_e0a26f10_4_k_cu_d0e36e4d_39034cute1_E,(_ZN39_INTERNAL_e0a26f10_4_k_cu_d0e36e4d_39034cuda3std3__45__cpo6cbeginE - _ZN39_INTERNAL_e0a26f10_4_k_cu_d0e36e4d_39034cute1_E)
_ZN39_INTERNAL_e0a26f10_4_k_cu_d0e36e4d_39034cute1_E:
	.zero		1
	.type		_ZN39_INTERNAL_e0a26f10_4_k_cu_d0e36e4d_39034cuda3std3__45__cpo6cbeginE,@object
	.size		_ZN39_INTERNAL_e0a26f10_4_k_cu_d0e36e4d_39034cuda3std3__45__cpo6cbeginE,(_ZN39_INTERNAL_e0a26f10_4_k_cu_d0e36e4d_39034cuda3std3__48in_placeE - _ZN39_INTERNAL_e0a26f10_4_k_cu_d0e36e4d_39034cuda3std3__45__cpo6cbeginE)
_ZN39_INTERNAL_e0a26f10_4_k_cu_d0e36e4d_39034cuda3std3__45__cpo6cbeginE:
	.zero		1
	.type		_ZN39_INTERNAL_e0a26f10_4_k_cu_d0e36e4d_39034cuda3std3__48in_placeE,@object
	.size		_ZN39_INTERNAL_e0a26f10_4_k_cu_d0e36e4d_39034cuda3std3__48in_placeE,(_ZN39_INTERNAL_e0a26f10_4_k_cu_d0e36e4d_39034cuda3std6ranges3__45__cpo9iter_moveE - _ZN39_INTERNAL_e0a26f10_4_k_cu_d0e36e4d_39034cuda3std3__48in_placeE)
_ZN39_INTERNAL_e0a26f10_4_k_cu_d0e36e4d_39034cuda3std3__48in_placeE:
	.zero		1
	.type		_ZN39_INTERNAL_e0a26f10_4_k_cu_d0e36e4d_39034cuda3std6ranges3__45__cpo9iter_moveE,@object
	.size		_ZN39_INTERNAL_e0a26f10_4_k_cu_d0e36e4d_39034cuda3std6ranges3__45__cpo9iter_moveE,(_ZN39_INTERNAL_e0a26f10_4_k_cu_d0e36e4d_39034cuda3std3__45__cpo5beginE - _ZN39_INTERNAL_e0a26f10_4_k_cu_d0e36e4d_39034cuda3std6ranges3__45__cpo9iter_moveE)
_ZN39_INTERNAL_e0a26f10_4_k_cu_d0e36e4d_39034cuda3std6ranges3__45__cpo9iter_moveE:
	.zero		1
	.type		_ZN39_INTERNAL_e0a26f10_4_k_cu_d0e36e4d_39034cuda3std3__45__cpo5beginE,@object
	.size		_ZN39_INTERNAL_e0a26f10_4_k_cu_d0e36e4d_39034cuda3std3__45__cpo5beginE,(_ZN39_INTERNAL_e0a26f10_4_k_cu_d0e36e4d_39034cuda3std3__441_GLOBAL__N__e0a26f10_4_k_cu_d0e36e4d_39036ignoreE - _ZN39_INTERNAL_e0a26f10_4_k_cu_d0e36e4d_39034cuda3std3__45__cpo5beginE)
_ZN39_INTERNAL_e0a26f10_4_k_cu_d0e36e4d_39034cuda3std3__45__cpo5beginE:
	.zero		1
	.type		_ZN39_INTERNAL_e0a26f10_4_k_cu_d0e36e4d_39034cuda3std3__441_GLOBAL__N__e0a26f10_4_k_cu_d0e36e4d_39036ignoreE,@object
	.size		_ZN39_INTERNAL_e0a26f10_4_k_cu_d0e36e4d_39034cuda3std3__441_GLOBAL__N__e0a26f10_4_k_cu_d0e36e4d_39036ignoreE,(_ZN39_INTERNAL_e0a26f10_4_k_cu_d0e36e4d_39034cute7productE - _ZN39_INTERNAL_e0a26f10_4_k_cu_d0e36e4d_39034cuda3std3__441_GLOBAL__N__e0a26f10_4_k_cu_d0e36e4d_39036ignoreE)
_ZN39_INTERNAL_e0a26f10_4_k_cu_d0e36e4d_39034cuda3std3__441_GLOBAL__N__e0a26f10_4_k_cu_d0e36e4d_39036ignoreE:
	.zero		1
	.type		_ZN39_INTERNAL_e0a26f10_4_k_cu_d0e36e4d_39034cute7productE,@object
	.size		_ZN39_INTERNAL_e0a26f10_4_k_cu_d0e36e4d_39034cute7productE,(_ZN39_INTERNAL_e0a26f10_4_k_cu_d0e36e4d_39034cuda3std3__45__cpo3endE - _ZN39_INTERNAL_e0a26f10_4_k_cu_d0e36e4d_39034cute7productE)
_ZN39_INTERNAL_e0a26f10_4_k_cu_d0e36e4d_39034cute7productE:
	.zero		1
	.type		_ZN39_INTERNAL_e0a26f10_4_k_cu_d0e36e4d_39034cuda3std3__45__cpo3endE,@object
	.size		_ZN39_INTERNAL_e0a26f10_4_k_cu_d0e36e4d_39034cuda3std3__45__cpo3endE,(_ZN39_INTERNAL_e0a26f10_4_k_cu_d0e36e4d_39034cuda3std3__419piecewise_constructE - _ZN39_INTERNAL_e0a26f10_4_k_cu_d0e36e4d_39034cuda3std3__45__cpo3endE)
_ZN39_INTERNAL_e0a26f10_4_k_cu_d0e36e4d_39034cuda3std3__45__cpo3endE:
	.zero		1
	.type		_ZN39_INTERNAL_e0a26f10_4_k_cu_d0e36e4d_39034cuda3std3__419piecewise_constructE,@object
	.size		_ZN39_INTERNAL_e0a26f10_4_k_cu_d0e36e4d_39034cuda3std3__419piecewise_constructE,(_ZN39_INTERNAL_e0a26f10_4_k_cu_d0e36e4d_39034cuda3std3__45__cpo4cendE - _ZN39_INTERNAL_e0a26f10_4_k_cu_d0e36e4d_39034cuda3std3__419piecewise_constructE)
_ZN39_INTERNAL_e0a26f10_4_k_cu_d0e36e4d_39034cuda3std3__419piecewise_constructE:
	.zero		1
	.type		_ZN39_INTERNAL_e0a26f10_4_k_cu_d0e36e4d_39034cuda3std3__45__cpo4cendE,@object
	.size		_ZN39_INTERNAL_e0a26f10_4_k_cu_d0e36e4d_39034cuda3std3__45__cpo4cendE,(_ZN39_INTERNAL_e0a26f10_4_k_cu_d0e36e4d_39034cuda3std6ranges3__45__cpo4swapE - _ZN39_INTERNAL_e0a26f10_4_k_cu_d0e36e4d_39034cuda3std3__45__cpo4cendE)
_ZN39_INTERNAL_e0a26f10_4_k_cu_d0e36e4d_39034cuda3std3__45__cpo4cendE:
	.zero		1
	.type		_ZN39_INTERNAL_e0a26f10_4_k_cu_d0e36e4d_39034cuda3std6ranges3__45__cpo4swapE,@object
	.size		_ZN39_INTERNAL_e0a26f10_4_k_cu_d0e36e4d_39034cuda3std6ranges3__45__cpo4swapE,(.L_8 - _ZN39_INTERNAL_e0a26f10_4_k_cu_d0e36e4d_39034cuda3std6ranges3__45__cpo4swapE)
_ZN39_INTERNAL_e0a26f10_4_k_cu_d0e36e4d_39034cuda3std6ranges3__45__cpo4swapE:
	.zero		1
.L_8:


//--------------------- .nv.constant0._ZN7cutlass13device_kernelINS_4gemm6kernel13GemmUniversalIN4cute5tupleIJiiiiEEENS1_10collective13CollectiveMmaINS1_34MainloopSm90TmaGmmaWarpSpecializedILi4ENS5_IJNS4_1CILi2EEESB_NSA_ILi1EEEEEENS1_35KernelTmaWarpSpecializedCooperativeEEENS5_IJNSA_ILi256EEENSA_ILi128EEENSA_ILi32EEEEEENS_10bfloat16_tENS5_IJlSC_lEEESK_SL_NS4_8TiledMMAINS4_8MMA_AtomIJNS4_4SM904GMMA28MMA_64x128x16_F32BF16BF16_SSILNSP_5MajorE0ELSR_0ELNSP_7ScaleInE1ELSS_1EEEEEENS4_6LayoutINS5_IJSB_SC_SC_EEENS5_IJSC_NSA_ILi0EEESX_EEEEENS5_IJNS4_10UnderscoreES10_S10_EEEEENS4_23SM90_TMA_LOAD_MULTICASTENS4_14ComposedLayoutINS4_7SwizzleILi2ELi4ELi3EEENS4_18smem_ptr_flag_bitsILi16EEENSV_INS5_IJNSA_ILi8EEESI_EEENS5_IJSI_SC_EEEEEEEvNS4_8identityES13_S1D_vS1E_EENS_8epilogue10collective6detail29Sm90TmaWarpSpecializedAdapterINS1H_15DefaultEpilogueISK_SL_SL_NS1G_6thread17LinearCombinationISK_Li1EffLNS1L_9ScaleType4KindE0ELNS_15FloatRoundStyleE2ESK_EENS1_15EpilogueDefaultEEEEEvvEEEEvNT_6ParamsE --------------------------
	.section	.nv.constant0._ZN7cutlass13device_kernelINS_4gemm6kernel13GemmUniversalIN4cute5tupleIJiiiiEEENS1_10collective13CollectiveMmaINS1_34MainloopSm90TmaGmmaWarpSpecializedILi4ENS5_IJNS4_1CILi2EEESB_NSA_ILi1EEEEEENS1_35KernelTmaWarpSpecializedCooperativeEEENS5_IJNSA_ILi256EEENSA_ILi128EEENSA_ILi32EEEEEENS_10bfloat16_tENS5_IJlSC_lEEESK_SL_NS4_8TiledMMAINS4_8MMA_AtomIJNS4_4SM904GMMA28MMA_64x128x16_F32BF16BF16_SSILNSP_5MajorE0ELSR_0ELNSP_7ScaleInE1ELSS_1EEEEEENS4_6LayoutINS5_IJSB_SC_SC_EEENS5_IJSC_NSA_ILi0EEESX_EEEEENS5_IJNS4_10UnderscoreES10_S10_EEEEENS4_23SM90_TMA_LOAD_MULTICASTENS4_14ComposedLayoutINS4_7SwizzleILi2ELi4ELi3EEENS4_18smem_ptr_flag_bitsILi16EEENSV_INS5_IJNSA_ILi8EEESI_EEENS5_IJSI_SC_EEEEEEEvNS4_8identityES13_S1D_vS1E_EENS_8epilogue10collective6detail29Sm90TmaWarpSpecializedAdapterINS1H_15DefaultEpilogueISK_SL_SL_NS1G_6thread17LinearCombinationISK_Li1EffLNS1L_9ScaleType4KindE0ELNS_15FloatRoundStyleE2ESK_EENS1_15EpilogueDefaultEEEEEvvEEEEvNT_6ParamsE,"a",@progbits
	.sectionflags	@""
	.align	4
.nv.constant0._ZN7cutlass13device_kernelINS_4gemm6kernel13GemmUniversalIN4cute5tupleIJiiiiEEENS1_10collective13CollectiveMmaINS1_34MainloopSm90TmaGmmaWarpSpecializedILi4ENS5_IJNS4_1CILi2EEESB_NSA_ILi1EEEEEENS1_35KernelTmaWarpSpecializedCooperativeEEENS5_IJNSA_ILi256EEENSA_ILi128EEENSA_ILi32EEEEEENS_10bfloat16_tENS5_IJlSC_lEEESK_SL_NS4_8TiledMMAINS4_8MMA_AtomIJNS4_4SM904GMMA28MMA_64x128x16_F32BF16BF16_SSILNSP_5MajorE0ELSR_0ELNSP_7ScaleInE1ELSS_1EEEEEENS4_6LayoutINS5_IJSB_SC_SC_EEENS5_IJSC_NSA_ILi0EEESX_EEEEENS5_IJNS4_10UnderscoreES10_S10_EEEEENS4_23SM90_TMA_LOAD_MULTICASTENS4_14ComposedLayoutINS4_7SwizzleILi2ELi4ELi3EEENS4_18smem_ptr_flag_bitsILi16EEENSV_INS5_IJNSA_ILi8EEESI_EEENS5_IJSI_SC_EEEEEEEvNS4_8identityES13_S1D_vS1E_EENS_8epilogue10collective6detail29Sm90TmaWarpSpecializedAdapterINS1H_15DefaultEpilogueISK_SL_SL_NS1G_6thread17LinearCombinationISK_Li1EffLNS1L_9ScaleType4KindE0ELNS_15FloatRoundStyleE2ESK_EENS1_15EpilogueDefaultEEEEEvvEEEEvNT_6ParamsE:
	.zero		1664


//--------------------- SYMBOLS --------------------------

	.type		.nv.reservedSmem.offset0,@object
	.size		.nv.reservedSmem.offset0,0x4
	.type		__assertfail,@function
